def attn_fwd(
    Q,
    K,
    V,
    Out,
    Lse,
    sm_scale,
    stride_qz,
    stride_qh,
    stride_qm,
    stride_qk,
    stride_kz,
    stride_kh,
    stride_kn,
    stride_kk,
    stride_vz,
    stride_vh,
    stride_vn,
    stride_vk,
    stride_oz,
    stride_oh,
    stride_om,
    stride_ok,
    seqlen_q,
    seqlen_k,
    BLOCK_M: tl.constexpr,
    BLOCK_N: tl.constexpr,
    HEAD_DIM: tl.constexpr,
    CAUSAL: tl.constexpr,
):
    start_m = tl.program_id(0)
    off_hz = tl.program_id(1)
    q_off = off_hz * stride_qh
    k_off = off_hz * stride_kh
    v_off = off_hz * stride_vh
    offs_m = start_m * BLOCK_M + tl.arange(0, BLOCK_M)
    offs_d = tl.arange(0, HEAD_DIM)
    offs_n = tl.arange(0, BLOCK_N)
    q_ptrs = Q + q_off + offs_m[:, None] * stride_qm + offs_d[None, :] * stride_qk
    k_ptrs = K + k_off + offs_d[:, None] * stride_kk + offs_n[None, :] * stride_kn
    v_ptrs = V + v_off + offs_n[:, None] * stride_vn + offs_d[None, :] * stride_vk
    m_i = tl.full([BLOCK_M], float("-inf"), dtype=tl.float32)
    l_i = tl.zeros([BLOCK_M], dtype=tl.float32) + 1.0
    acc = tl.zeros([BLOCK_M, HEAD_DIM], dtype=tl.float32)
    q = tl.load(q_ptrs)
    acc, l_i, m_i = _attn_fwd_inner(
        acc,
        l_i,
        m_i,
        q,
        k_ptrs,
        v_ptrs,
        sm_scale,
        stride_kn,
        stride_vn,
        start_m,
        seqlen_k,
        BLOCK_M,
        BLOCK_N,
        HEAD_DIM,
        CAUSAL,
    )
    acc = acc / l_i[:, None]
    lse = m_i + tl.math.log2(l_i) / 1.4426950408889634
    o_ptrs = (
        Out
        + off_hz * stride_oh
        + offs_m[:, None] * stride_om
        + offs_d[None, :] * stride_ok
    )
    tl.store(o_ptrs, acc.to(Out.dtype.element_ty))
    tl.store(Lse + off_hz * seqlen_q + offs_m, lse)

# config = {"BLOCK_M": 64, "BLOCK_N": 16, "HEAD_DIM": 256, "arch": "sm_90", "causal": true, "dtype": "fp16", "num_stages": 2, "num_warps": 4}
# arch = sm_90


// ===== COMPILED SASS (sm_90a) =====

	.target	sm_90a

	.elftype	@"ET_EXEC"


//--------------------- .note.nv.tkinfo           --------------------------
	.section	.note.nv.tkinfo,"",@"SHT_NOTE"
	.sectionflags	@"SHF_NOTE_NV_TKINFO"
	.tkinfo
        /*0018*/ 	.word	0x00000002
        /*0030*/ 	.string	""
        /*0030*/ 	.string	"ptxas"
        /*0030*/ 	.string	"Cuda compilation tools, release 13.0, V13.0.88"
        /*0030*/ 	.string	"Build cuda_13.0.r13.0/compiler.36424714_0"
        /*0030*/ 	.string	"-v  -suppress-debug-info  -lineinfo  -arch sm_90a "



//--------------------- .note.nv.cuinfo           --------------------------
	.section	.note.nv.cuinfo,"",@"SHT_NOTE"
	.sectionflags	@"SHF_NOTE_NV_CUINFO"
        /*0018*/ 	.short	0x0002
        /*001a*/ 	.short	0x005a
        /*001c*/ 	.short	0x0082
	.zero		2


//--------------------- .nv.info                  --------------------------
	.section	.nv.info,"",@"SHT_CUDA_INFO"
	.align	4


	//----- nvinfo : EIATTR_REGCOUNT
	.align		4
        /*0000*/ 	.byte	0x04, 0x2f
        /*0002*/ 	.short	(.L_2 - .L_1)
	.align		4
.L_1:
        /*0004*/ 	.word	index@(attn_fwd)
        /*0008*/ 	.word	0x000000ff


	//----- nvinfo : EIATTR_FRAME_SIZE
	.align		4
.L_2:
        /*000c*/ 	.byte	0x04, 0x11
        /*000e*/ 	.short	(.L_4 - .L_3)
	.align		4
.L_3:
        /*0010*/ 	.word	index@(attn_fwd)
        /*0014*/ 	.word	0x00000118


	//----- nvinfo : EIATTR_MIN_STACK_SIZE
	.align		4
.L_4:
        /*0018*/ 	.byte	0x04, 0x12
        /*001a*/ 	.short	(.L_6 - .L_5)
	.align		4
.L_5:
        /*001c*/ 	.word	index@(attn_fwd)
        /*0020*/ 	.word	0x00000118
.L_6:


//--------------------- .nv.compat                --------------------------
	.section	.nv.compat,"",@"SHT_CUDA_COMPAT_INFO"
	.align	4
        /*0000*/ 	.byte	0x02, 0x09, 0x01, 0x00, 0x02, 0x02, 0x04, 0x00, 0x02, 0x05, 0x05, 0x00, 0x03, 0x07, 0x01, 0x01
        /*0010*/ 	.byte	0x02, 0x03, 0x00, 0x00, 0x02, 0x06, 0x01, 0x00, 0x04, 0x0b, 0x08, 0x00, 0x00, 0x00, 0x00, 0x00
        /*0020*/ 	.byte	0x00, 0x00, 0x00, 0x00


//--------------------- .nv.info.attn_fwd         --------------------------
	.section	.nv.info.attn_fwd,"",@"SHT_CUDA_INFO"
	.sectionflags	@""
	.align	4


	//----- nvinfo : EIATTR_CUDA_API_VERSION
	.align		4
        /*0000*/ 	.byte	0x04, 0x37
        /*0002*/ 	.short	(.L_8 - .L_7)
.L_7:
        /*0004*/ 	.word	0x00000082


	//----- nvinfo : EIATTR_KPARAM_INFO
	.align		4
.L_8:
        /*0008*/ 	.byte	0x04, 0x17
        /*000a*/ 	.short	(.L_10 - .L_9)
.L_9:
        /*000c*/ 	.word	0x00000000
        /*0010*/ 	.short	0x0019
        /*0012*/ 	.short	0x0080
        /*0014*/ 	.byte	0x00, 0xf4, 0x21, 0x00


	//----- nvinfo : EIATTR_KPARAM_INFO
	.align		4
.L_10:
        /*0018*/ 	.byte	0x04, 0x17
        /*001a*/ 	.short	(.L_12 - .L_11)
.L_11:
        /*001c*/ 	.word	0x00000000
        /*0020*/ 	.short	0x0018
        /*0022*/ 	.short	0x0078
        /*0024*/ 	.byte	0x00, 0xf4, 0x21, 0x00


	//----- nvinfo : EIATTR_KPARAM_INFO
	.align		4
.L_12:
        /*0028*/ 	.byte	0x04, 0x17
        /*002a*/ 	.short	(.L_14 - .L_13)
.L_13:
        /*002c*/ 	.word	0x00000000
        /*0030*/ 	.short	0x0017
        /*0032*/ 	.short	0x0070
        /*0034*/ 	.byte	0x00, 0xf0, 0x11, 0x00


	//----- nvinfo : EIATTR_KPARAM_INFO
	.align		4
.L_14:
        /*0038*/ 	.byte	0x04, 0x17
        /*003a*/ 	.short	(.L_16 - .L_15)
.L_15:
        /*003c*/ 	.word	0x00000000
        /*0040*/ 	.short	0x0016
        /*0042*/ 	.short	0x006c
        /*0044*/ 	.byte	0x00, 0xf0, 0x11, 0x00


	//----- nvinfo : EIATTR_KPARAM_INFO
	.align		4
.L_16:
        /*0048*/ 	.byte	0x04, 0x17
        /*004a*/ 	.short	(.L_18 - .L_17)
.L_17:
        /*004c*/ 	.word	0x00000000
        /*0050*/ 	.short	0x0015
        /*0052*/ 	.short	0x0068
        /*0054*/ 	.byte	0x00, 0xf0, 0x11, 0x00


	//----- nvinfo : EIATTR_KPARAM_INFO
	.align		4
.L_18:
        /*0058*/ 	.byte	0x04, 0x17
        /*005a*/ 	.short	(.L_20 - .L_19)
.L_19:
        /*005c*/ 	.word	0x00000000
        /*0060*/ 	.short	0x0014
        /*0062*/ 	.short	0x0064
        /*0064*/ 	.byte	0x00, 0xf0, 0x11, 0x00


	//----- nvinfo : EIATTR_KPARAM_INFO
	.align		4
.L_20:
        /*0068*/ 	.byte	0x04, 0x17
        /*006a*/ 	.short	(.L_22 - .L_21)
.L_21:
        /*006c*/ 	.word	0x00000000
        /*0070*/ 	.short	0x0013
        /*0072*/ 	.short	0x0060
        /*0074*/ 	.byte	0x00, 0xf0, 0x11, 0x00


	//----- nvinfo : EIATTR_KPARAM_INFO
	.align		4
.L_22:
        /*0078*/ 	.byte	0x04, 0x17
        /*007a*/ 	.short	(.L_24 - .L_23)
.L_23:
        /*007c*/ 	.word	0x00000000
        /*0080*/ 	.short	0x0012
        /*0082*/ 	.short	0x005c
        /*0084*/ 	.byte	0x00, 0xf0, 0x11, 0x00


	//----- nvinfo : EIATTR_KPARAM_INFO
	.align		4
.L_24:
        /*0088*/ 	.byte	0x04, 0x17
        /*008a*/ 	.short	(.L_26 - .L_25)
.L_25:
        /*008c*/ 	.word	0x00000000
        /*0090*/ 	.short	0x0011
        /*0092*/ 	.short	0x0058
        /*0094*/ 	.byte	0x00, 0xf0, 0x11, 0x00


	//----- nvinfo : EIATTR_KPARAM_INFO
	.align		4
.L_26:
        /*0098*/ 	.byte	0x04, 0x17
        /*009a*/ 	.short	(.L_28 - .L_27)
.L_27:
        /*009c*/ 	.word	0x00000000
        /*00a0*/ 	.short	0x0010
        /*00a2*/ 	.short	0x0054
        /*00a4*/ 	.byte	0x00, 0xf0, 0x11, 0x00


	//----- nvinfo : EIATTR_KPARAM_INFO
	.align		4
.L_28:
        /*00a8*/ 	.byte	0x04, 0x17
        /*00aa*/ 	.short	(.L_30 - .L_29)
.L_29:
        /*00ac*/ 	.word	0x00000000
        /*00b0*/ 	.short	0x000f
        /*00b2*/ 	.short	0x0050
        /*00b4*/ 	.byte	0x00, 0xf0, 0x11, 0x00


	//----- nvinfo : EIATTR_KPARAM_INFO
	.align		4
.L_30:
        /*00b8*/ 	.byte	0x04, 0x17
        /*00ba*/ 	.short	(.L_32 - .L_31)
.L_31:
        /*00bc*/ 	.word	0x00000000
        /*00c0*/ 	.short	0x000e
        /*00c2*/ 	.short	0x004c
        /*00c4*/ 	.byte	0x00, 0xf0, 0x11, 0x00


	//----- nvinfo : EIATTR_KPARAM_INFO
	.align		4
.L_32:
        /*00c8*/ 	.byte	0x04, 0x17
        /*00ca*/ 	.short	(.L_34 - .L_33)
.L_33:
        /*00cc*/ 	.word	0x00000000
        /*00d0*/ 	.short	0x000d
        /*00d2*/ 	.short	0x0048
        /*00d4*/ 	.byte	0x00, 0xf0, 0x11, 0x00


	//----- nvinfo : EIATTR_KPARAM_INFO
	.align		4
.L_34:
        /*00d8*/ 	.byte	0x04, 0x17
        /*00da*/ 	.short	(.L_36 - .L_35)
.L_35:
        /*00dc*/ 	.word	0x00000000
        /*00e0*/ 	.short	0x000c
        /*00e2*/ 	.short	0x0044
        /*00e4*/ 	.byte	0x00, 0xf0, 0x11, 0x00


	//----- nvinfo : EIATTR_KPARAM_INFO
	.align		4
.L_36:
        /*00e8*/ 	.byte	0x04, 0x17
        /*00ea*/ 	.short	(.L_38 - .L_37)
.L_37:
        /*00ec*/ 	.word	0x00000000
        /*00f0*/ 	.short	0x000b
        /*00f2*/ 	.short	0x0040
        /*00f4*/ 	.byte	0x00, 0xf0, 0x11, 0x00


	//----- nvinfo : EIATTR_KPARAM_INFO
	.align		4
.L_38:
        /*00f8*/ 	.byte	0x04, 0x17
        /*00fa*/ 	.short	(.L_40 - .L_39)
.L_39:
        /*00fc*/ 	.word	0x00000000
        /*0100*/ 	.short	0x000a
        /*0102*/ 	.short	0x003c
        /*0104*/ 	.byte	0x00, 0xf0, 0x11, 0x00


	//----- nvinfo : EIATTR_KPARAM_INFO
	.align		4
.L_40:
        /*0108*/ 	.byte	0x04, 0x17
        /*010a*/ 	.short	(.L_42 - .L_41)
.L_41:
        /*010c*/ 	.word	0x00000000
        /*0110*/ 	.short	0x0009
        /*0112*/ 	.short	0x0038
        /*0114*/ 	.byte	0x00, 0xf0, 0x11, 0x00


	//----- nvinfo : EIATTR_KPARAM_INFO
	.align		4
.L_42:
        /*0118*/ 	.byte	0x04, 0x17
        /*011a*/ 	.short	(.L_44 - .L_43)
.L_43:
        /*011c*/ 	.word	0x00000000
        /*0120*/ 	.short	0x0008
        /*0122*/ 	.short	0x0034
        /*0124*/ 	.byte	0x00, 0xf0, 0x11, 0x00


	//----- nvinfo : EIATTR_KPARAM_INFO
	.align		4
.L_44:
        /*0128*/ 	.byte	0x04, 0x17
        /*012a*/ 	.short	(.L_46 - .L_45)
.L_45:
        /*012c*/ 	.word	0x00000000
        /*0130*/ 	.short	0x0007
        /*0132*/ 	.short	0x0030
        /*0134*/ 	.byte	0x00, 0xf0, 0x11, 0x00


	//----- nvinfo : EIATTR_KPARAM_INFO
	.align		4
.L_46:
        /*0138*/ 	.byte	0x04, 0x17
        /*013a*/ 	.short	(.L_48 - .L_47)
.L_47:
        /*013c*/ 	.word	0x00000000
        /*0140*/ 	.short	0x0006
        /*0142*/ 	.short	0x002c
        /*0144*/ 	.byte	0x00, 0xf0, 0x11, 0x00


	//----- nvinfo : EIATTR_KPARAM_INFO
	.align		4
.L_48:
        /*0148*/ 	.byte	0x04, 0x17
        /*014a*/ 	.short	(.L_50 - .L_49)
.L_49:
        /*014c*/ 	.word	0x00000000
        /*0150*/ 	.short	0x0005
        /*0152*/ 	.short	0x0028
        /*0154*/ 	.byte	0x00, 0xf0, 0x11, 0x00


	//----- nvinfo : EIATTR_KPARAM_INFO
	.align		4
.L_50:
        /*0158*/ 	.byte	0x04, 0x17
        /*015a*/ 	.short	(.L_52 - .L_51)
.L_51:
        /*015c*/ 	.word	0x00000000
        /*0160*/ 	.short	0x0004
        /*0162*/ 	.short	0x0020
        /*0164*/ 	.byte	0x00, 0xf4, 0x21, 0x00


	//----- nvinfo : EIATTR_KPARAM_INFO
	.align		4
.L_52:
        /*0168*/ 	.byte	0x04, 0x17
        /*016a*/ 	.short	(.L_54 - .L_53)
.L_53:
        /*016c*/ 	.word	0x00000000
        /*0170*/ 	.short	0x0003
        /*0172*/ 	.short	0x0018
        /*0174*/ 	.byte	0x00, 0xf4, 0x21, 0x00


	//----- nvinfo : EIATTR_KPARAM_INFO
	.align		4
.L_54:
        /*0178*/ 	.byte	0x04, 0x17
        /*017a*/ 	.short	(.L_56 - .L_55)
.L_55:
        /*017c*/ 	.word	0x00000000
        /*0180*/ 	.short	0x0002
        /*0182*/ 	.short	0x0010
        /*0184*/ 	.byte	0x00, 0xf4, 0x21, 0x00


	//----- nvinfo : EIATTR_KPARAM_INFO
	.align		4
.L_56:
        /*0188*/ 	.byte	0x04, 0x17
        /*018a*/ 	.short	(.L_58 - .L_57)
.L_57:
        /*018c*/ 	.word	0x00000000
        /*0190*/ 	.short	0x0001
        /*0192*/ 	.short	0x0008
        /*0194*/ 	.byte	0x00, 0xf4, 0x21, 0x00


	//----- nvinfo : EIATTR_KPARAM_INFO
	.align		4
.L_58:
        /*0198*/ 	.byte	0x04, 0x17
        /*019a*/ 	.short	(.L_60 - .L_59)
.L_59:
        /*019c*/ 	.word	0x00000000
        /*01a0*/ 	.short	0x0000
        /*01a2*/ 	.short	0x0000
        /*01a4*/ 	.byte	0x00, 0xf4, 0x21, 0x00


	//----- nvinfo : EIATTR_SPARSE_MMA_MASK
	.align		4
.L_60:
        /*01a8*/ 	.byte	0x03, 0x50
        /*01aa*/ 	.short	0x0000


	//----- nvinfo : EIATTR_MAXREG_COUNT
	.align		4
        /*01ac*/ 	.byte	0x03, 0x1b
        /*01ae*/ 	.short	0x00ff


	//----- nvinfo : EIATTR_NUM_BARRIERS
	.align		4
        /*01b0*/ 	.byte	0x02, 0x4c
        /*01b2*/ 	.byte	0x01
	.zero		1


	//----- nvinfo : EIATTR_ANNOTATIONS
	.align		4
        /*01b4*/ 	.byte	0x04, 0x55
        /*01b6*/ 	.short	(.L_62 - .L_61)


	//   ....[0]....
.L_61:
        /*01b8*/ 	.word	0x00000001
        /*01bc*/ 	.byte	0x70, 0x30, 0x00, 0x00, 0x01, 0x00, 0x00, 0x00, 0xf0, 0x34, 0x00, 0x00, 0x01, 0x00, 0x00, 0x00
        /* <DEDUP_REMOVED lines=33> */
        /*03dc*/ 	.byte	0xa0, 0x4d, 0x00, 0x00, 0x01, 0x00, 0x00, 0x00, 0x30, 0x56, 0x00, 0x00


	//----- nvinfo : EIATTR_MERCURY_ISA_VERSION
	.align		4
.L_62:
        /*03e8*/ 	.byte	0x03, 0x5f
        /*03ea*/ 	.short	0x0101


	//----- nvinfo : EIATTR_COOP_GROUP_MASK_REGIDS
	.align		4
        /*03ec*/ 	.byte	0x04, 0x29
        /*03ee*/ 	.short	(.L_64 - .L_63)


	//   ....[0]....
.L_63:
        /*03f0*/ 	.word	0xffffffff


	//   ....[1]....
        /*03f4*/ 	.word	0xffffffff


	//   ....[2]....
        /*03f8*/ 	.word	0xffffffff


	//   ....[3]....
        /*03fc*/ 	.word	0xffffffff


	//   ....[4]....
        /*0400*/ 	.word	0xffffffff


	//   ....[5]....
        /*0404*/ 	.word	0xffffffff


	//   ....[6]....
        /*0408*/ 	.word	0xffffffff


	//   ....[7]....
        /*040c*/ 	.word	0xffffffff


	//----- nvinfo : EIATTR_COOP_GROUP_INSTR_OFFSETS
	.align		4
.L_64:
        /*0410*/ 	.byte	0x04, 0x28
        /*0412*/ 	.short	(.L_66 - .L_65)


	//   ....[0]....
.L_65:
        /*0414*/ 	.word	0x000055b0


	//   ....[1]....
        /*0418*/ 	.word	0x000056b0


	//   ....[2]....
        /*041c*/ 	.word	0x000056c0


	//   ....[3]....
        /*0420*/ 	.word	0x000056f0


	//   ....[4]....
        /*0424*/ 	.word	0x00006410


	//   ....[5]....
        /*0428*/ 	.word	0x00006420


	//   ....[6]....
        /*042c*/ 	.word	0x00006470


	//   ....[7]....
        /*0430*/ 	.word	0x00006490


	//----- nvinfo : EIATTR_EXIT_INSTR_OFFSETS
	.align		4
.L_66:
        /*0434*/ 	.byte	0x04, 0x1c
        /*0436*/ 	.short	(.L_68 - .L_67)


	//   ....[0]....
.L_67:
        /*0438*/ 	.word	0x0000b8e0


	//   ....[1]....
        /*043c*/ 	.word	0x0000b990


	//----- nvinfo : EIATTR_REQNTID
	.align		4
.L_68:
        /*0440*/ 	.byte	0x04, 0x10
        /*0442*/ 	.short	(.L_70 - .L_69)
.L_69:
        /*0444*/ 	.word	0x00000080
        /*0448*/ 	.word	0x00000001
        /*044c*/ 	.word	0x00000001


	//----- nvinfo : EIATTR_CBANK_PARAM_SIZE
	.align		4
.L_70:
        /*0450*/ 	.byte	0x03, 0x19
        /*0452*/ 	.short	0x0088


	//----- nvinfo : EIATTR_PARAM_CBANK
	.align		4
        /*0454*/ 	.byte	0x04, 0x0a
        /*0456*/ 	.short	(.L_72 - .L_71)
	.align		4
.L_71:
        /*0458*/ 	.word	index@(.nv.constant0.attn_fwd)
        /*045c*/ 	.short	0x0210
        /*045e*/ 	.short	0x0088


	//----- nvinfo : EIATTR_SW_WAR
	.align		4
.L_72:
        /*0460*/ 	.byte	0x04, 0x36
        /*0462*/ 	.short	(.L_74 - .L_73)
.L_73:
        /*0464*/ 	.word	0x00000008
.L_74:


//--------------------- .nv.callgraph             --------------------------
	.section	.nv.callgraph,"",@"SHT_CUDA_CALLGRAPH"
	.align	4
	.sectionentsize	8
	.align		4
        /*0000*/ 	.word	0x00000000
	.align		4
        /*0004*/ 	.word	0xffffffff
	.align		4
        /*0008*/ 	.word	0x00000000
	.align		4
        /*000c*/ 	.word	0xfffffffe
	.align		4
        /*0010*/ 	.word	0x00000000
	.align		4
        /*0014*/ 	.word	0xfffffffd
	.align		4
        /*0018*/ 	.word	0x00000000
	.align		4
        /*001c*/ 	.word	0xfffffffc


//--------------------- .nv.constant4             --------------------------
	.section	.nv.constant4,"a",@progbits
	.align	8
	.align		8
.nv.constant4:
        /*0000*/ 	.dword	_$_str


//--------------------- .text.attn_fwd            --------------------------
	.section	.text.attn_fwd,"ax",@progbits
	.align	128
        .global         attn_fwd
        .type           attn_fwd,@function
        .size           attn_fwd,(.L_x_3 - attn_fwd)
        .other          attn_fwd,@"STO_CUDA_ENTRY STV_DEFAULT"
attn_fwd:
.text.attn_fwd:
[----:B------:R-:W0:Y:S01]  /*0000*/  LDC R1, c[0x0][0x28] ;  /* 0x00000a00ff017b82 */ /* 0x000e220000000800 */
[----:B------:R-:W1:Y:S07]  /*0010*/  S2R R5, SR_CTAID.X ;  /* 0x0000000000057919 */ /* 0x000e6e0000002500 */
[----:B------:R-:W2:Y:S01]  /*0020*/  LDC.64 R6, c[0x0][0x240] ;  /* 0x00009000ff067b82 */ /* 0x000ea20000000a00 */
[----:B------:R-:W-:Y:S01]  /*0030*/  ULDC.64 UR60, c[0x0][0x208] ;  /* 0x00008200003c7ab9 */ /* 0x000fe20000000a00 */
[----:B0-----:R-:W-:Y:S01]  /*0040*/  VIADD R1, R1, 0xfffffee8 ;  /* 0xfffffee801017836 */ /* 0x001fe20000000000 */
[----:B------:R-:W0:Y:S01]  /*0050*/  S2R R4, SR_TID.X ;  /* 0x0000000000047919 */ /* 0x000e220000002100 */
[----:B------:R-:W2:Y:S04]  /*0060*/  S2R R160, SR_CTAID.Y ;  /* 0x0000000000a07919 */ /* 0x000ea80000002600 */
[----:B------:R-:W3:Y:S08]  /*0070*/  LDC R3, c[0x0][0x248] ;  /* 0x00009200ff037b82 */ /* 0x000ef00000000800 */
[----:B------:R-:W4:Y:S01]  /*0080*/  LDC.64 R10, c[0x0][0x210] ;  /* 0x00008400ff0a7b82 */ /* 0x000f220000000a00 */
[----:B-1----:R-:W-:Y:S01]  /*0090*/  IMAD.SHL.U32 R5, R5, 0x40, RZ ;  /* 0x0000004005057824 */ /* 0x002fe200078e00ff */
[----:B0-----:R-:W-:-:S04]  /*00a0*/  SHF.R.U32.HI R8, RZ, 0x6, R4 ;  /* 0x00000006ff087819 */ /* 0x001fc80000011604 */
[----:B------:R-:W-:Y:S01]  /*00b0*/  LOP3.LUT R2, R5, 0x3f, R4, 0xf8, !PT ;  /* 0x0000003f05027812 */ /* 0x000fe200078ef804 */
[----:B--2---:R-:W-:Y:S01]  /*00c0*/  IMAD R0, R160, R6, RZ ;  /* 0x00000006a0007224 */ /* 0x004fe200078e02ff */
[----:B------:R-:W-:-:S03]  /*00d0*/  SGXT.U32 R8, R8, 0x1 ;  /* 0x000000010808781a */ /* 0x000fc60000000000 */
[----:B------:R-:W-:Y:S02]  /*00e0*/  IMAD R2, R2, R7, RZ ;  /* 0x0000000702027224 */ /* 0x000fe400078e02ff */
[----:B------:R-:W-:Y:S02]  /*00f0*/  IMAD.SHL.U32 R7, R0, 0x2, RZ ;  /* 0x0000000200077824 */ /* 0x000fe400078e00ff */
[----:B------:R-:W-:Y:S02]  /*0100*/  IMAD.SHL.U32 R6, R2, 0x2, RZ ;  /* 0x0000000202067824 */ /* 0x000fe400078e00ff */
[----:B---3--:R-:W-:Y:S02]  /*0110*/  IMAD R9, R8, R3, RZ ;  /* 0x0000000308097224 */ /* 0x008fe400078e02ff */
[----:B------:R-:W-:-:S04]  /*0120*/  IMAD.HI R0, R0, 0x2, RZ ;  /* 0x0000000200007827 */ /* 0x000fc800078e02ff */
[----:B------:R-:W-:Y:S01]  /*0130*/  IMAD.HI R8, R2, 0x2, RZ ;  /* 0x0000000202087827 */ /* 0x000fe200078e02ff */
[----:B----4-:R-:W-:-:S03]  /*0140*/  IADD3 R2, P0, P1, R6, R10, R7 ;  /* 0x0000000a06027210 */ /* 0x010fc6000791e007 */
[----:B------:R-:W-:Y:S01]  /*0150*/  IMAD R7, R3, 0x2, R9 ;  /* 0x0000000203077824 */ /* 0x000fe200078e0209 */
[----:B------:R-:W-:Y:S02]  /*0160*/  IADD3.X R0, R8, R11, R0, P0, P1 ;  /* 0x0000000b08007210 */ /* 0x000fe400007e2400 */
[-C--:B------:R-:W-:Y:S01]  /*0170*/  LEA R10, P0, R9, R2.reuse, 0x1 ;  /* 0x00000002090a7211 */ /* 0x080fe200078008ff */
[----:B------:R-:W-:Y:S01]  /*0180*/  IMAD R15, R3, 0x2, R7 ;  /* 0x00000002030f7824 */ /* 0x000fe200078e0207 */
[----:B------:R-:W-:Y:S02]  /*0190*/  LEA R12, P1, R7, R2, 0x1 ;  /* 0x00000002070c7211 */ /* 0x000fe400078208ff */
[----:B------:R-:W-:Y:S01]  /*01a0*/  LEA.HI.X.SX32 R11, R9, R0, 0x1, P0 ;  /* 0x00000000090b7211 */ /* 0x000fe200000f0eff */
[----:B------:R-:W-:Y:S01]  /*01b0*/  IMAD R9, R3, 0x2, R15 ;  /* 0x0000000203097824 */ /* 0x000fe200078e020f */
[----:B------:R-:W-:Y:S02]  /*01c0*/  LEA R14, P0, R15, R2, 0x1 ;  /* 0x000000020f0e7211 */ /* 0x000fe400078008ff */
[-C--:B------:R-:W-:Y:S01]  /*01d0*/  LEA.HI.X.SX32 R13, R7, R0.reuse, 0x1, P1 ;  /* 0x00000000070d7211 */ /* 0x080fe200008f0eff */
[----:B------:R-:W-:Y:S01]  /*01e0*/  IMAD R19, R3, 0x2, R9 ;  /* 0x0000000203137824 */ /* 0x000fe200078e0209 */
[----:B------:R-:W-:Y:S01]  /*01f0*/  LEA.HI.X.SX32 R15, R15, R0, 0x1, P0 ;  /* 0x000000000f0f7211 */ /* 0x000fe200000f0eff */
[----:B------:R-:W2:Y:S01]  /*0200*/  LDG.E.U16 R7, desc[UR60][R10.64] ;  /* 0x0000003c0a077981 */ /* 0x000ea2000c1e1500 */
[----:B------:R-:W-:Y:S01]  /*0210*/  LEA R16, P0, R9, R2, 0x1 ;  /* 0x0000000209107211 */ /* 0x000fe200078008ff */
[----:B------:R-:W-:-:S02]  /*0220*/  IMAD R21, R3, 0x2, R19 ;  /* 0x0000000203157824 */ /* 0x000fc400078e0213 */
[----:B------:R0:W3:Y:S01]  /*0230*/  LDG.E.U16 R6, desc[UR60][R12.64] ;  /* 0x0000003c0c067981 */ /* 0x0000e2000c1e1500 */
[----:B------:R-:W-:Y:S01]  /*0240*/  LEA.HI.X.SX32 R17, R9, R0, 0x1, P0 ;  /* 0x0000000009117211 */ /* 0x000fe200000f0eff */
[----:B------:R-:W-:Y:S01]  /*0250*/  IMAD R23, R3, 0x2, R21 ;  /* 0x0000000203177824 */ /* 0x000fe200078e0215 */
[-C--:B------:R-:W-:Y:S01]  /*0260*/  LEA R20, P0, R21, R2.reuse, 0x1 ;  /* 0x0000000215147211 */ /* 0x080fe200078008ff */
[----:B------:R1:W4:Y:S01]  /*0270*/  LDG.E.U16 R8, desc[UR60][R14.64] ;  /* 0x0000003c0e087981 */ /* 0x000322000c1e1500 */
[----:B------:R-:W-:Y:S02]  /*0280*/  LEA R18, P1, R19, R2, 0x1 ;  /* 0x0000000213127211 */ /* 0x000fe400078208ff */
[----:B------:R-:W-:Y:S01]  /*0290*/  LEA.HI.X.SX32 R21, R21, R0, 0x1, P0 ;  /* 0x0000000015157211 */ /* 0x000fe200000f0eff */
[----:B------:R5:W4:Y:S01]  /*02a0*/  LDG.E.U16 R9, desc[UR60][R16.64] ;  /* 0x0000003c10097981 */ /* 0x000b22000c1e1500 */
[----:B0-----:R-:W-:Y:S01]  /*02b0*/  IMAD R13, R3, 0x2, R23 ;  /* 0x00000002030d7824 */ /* 0x001fe200078e0217 */
[----:B------:R-:W-:-:S02]  /*02c0*/  LEA R22, P0, R23, R2, 0x1 ;  /* 0x0000000217167211 */ /* 0x000fc400078008ff */
[----:B------:R0:W4:Y:S01]  /*02d0*/  LDG.E.U16 R10, desc[UR60][R20.64] ;  /* 0x0000003c140a7981 */ /* 0x000122000c1e1500 */
[----:B------:R-:W-:Y:S01]  /*02e0*/  IMAD R27, R3, 0x2, R13 ;  /* 0x00000002031b7824 */ /* 0x000fe200078e020d */
[----:B------:R-:W-:Y:S02]  /*02f0*/  LEA.HI.X.SX32 R23, R23, R0, 0x1, P0 ;  /* 0x0000000017177211 */ /* 0x000fe400000f0eff */
[----:B------:R-:W-:Y:S01]  /*0300*/  LEA R24, P0, R13, R2, 0x1 ;  /* 0x000000020d187211 */ /* 0x000fe200078008ff */
[----:B-1----:R-:W-:Y:S01]  /*0310*/  IMAD R15, R3, 0x2, R27 ;  /* 0x00000002030f7824 */ /* 0x002fe200078e021b */
[-C--:B------:R-:W-:Y:S01]  /*0320*/  LEA.HI.X.SX32 R19, R19, R0.reuse, 0x1, P1 ;  /* 0x0000000013137211 */ /* 0x080fe200008f0eff */
[----:B------:R-:W4:Y:S01]  /*0330*/  LDG.E.U16 R12, desc[UR60][R22.64] ;  /* 0x0000003c160c7981 */ /* 0x000f22000c1e1500 */
[----:B------:R-:W-:Y:S01]  /*0340*/  LEA.HI.X.SX32 R25, R13, R0, 0x1, P0 ;  /* 0x000000000d197211 */ /* 0x000fe200000f0eff */
[----:B-----5:R-:W-:Y:S01]  /*0350*/  IMAD R17, R3, 0x2, R15 ;  /* 0x0000000203117824 */ /* 0x020fe200078e020f */
[C---:B------:R-:W-:Y:S01]  /*0360*/  LEA R28, P0, R15.reuse, R2, 0x1 ;  /* 0x000000020f1c7211 */ /* 0x040fe200078008ff */
[----:B------:R1:W5:Y:S03]  /*0370*/  LDG.E.U16 R11, desc[UR60][R18.64] ;  /* 0x0000003c120b7981 */ /* 0x000366000c1e1500 */
[----:B------:R-:W-:Y:S01]  /*0380*/  LEA.HI.X.SX32 R29, R15, R0, 0x1, P0 ;  /* 0x000000000f1d7211 */ /* 0x000fe200000f0eff */
[----:B------:R1:W4:Y:S01]  /*0390*/  LDG.E.U16 R13, desc[UR60][R24.64] ;  /* 0x0000003c180d7981 */ /* 0x000322000c1e1500 */
[----:B0-----:R-:W-:-:S02]  /*03a0*/  LEA R20, P0, R17, R2, 0x1 ;  /* 0x0000000211147211 */ /* 0x001fc400078008ff */
[----:B------:R-:W-:Y:S01]  /*03b0*/  LEA R26, P1, R27, R2, 0x1 ;  /* 0x000000021b1a7211 */ /* 0x000fe200078208ff */
[----:B------:R-:W4:Y:S01]  /*03c0*/  LDG.E.U16 R14, desc[UR60][R28.64] ;  /* 0x0000003c1c0e7981 */ /* 0x000f22000c1e1500 */
[----:B-1----:R-:W-:Y:S01]  /*03d0*/  IMAD R19, R3, 0x2, R17 ;  /* 0x0000000203137824 */ /* 0x002fe200078e0211 */
[----:B------:R-:W-:-:S03]  /*03e0*/  LEA.HI.X.SX32 R21, R17, R0, 0x1, P0 ;  /* 0x0000000011157211 */ /* 0x000fc600000f0eff */
[----:B------:R-:W-:Y:S01]  /*03f0*/  IMAD R17, R3, 0x2, R19 ;  /* 0x0000000203117824 */ /* 0x000fe200078e0213 */
[----:B------:R-:W-:Y:S01]  /*0400*/  LEA.HI.X.SX32 R27, R27, R0, 0x1, P1 ;  /* 0x000000001b1b7211 */ /* 0x000fe200008f0eff */
[----:B------:R-:W4:Y:S02]  /*0410*/  LDG.E.U16 R16, desc[UR60][R20.64] ;  /* 0x0000003c14107981 */ /* 0x000f24000c1e1500 */
[----:B------:R-:W-:Y:S01]  /*0420*/  IMAD R33, R3, 0x2, R17 ;  /* 0x0000000203217824 */ /* 0x000fe200078e0211 */
[C---:B------:R-:W-:Y:S01]  /*0430*/  LEA R22, P0, R19.reuse, R2, 0x1 ;  /* 0x0000000213167211 */ /* 0x040fe200078008ff */
[----:B------:R0:W3:Y:S03]  /*0440*/  LDG.E.U16 R15, desc[UR60][R26.64] ;  /* 0x0000003c1a0f7981 */ /* 0x0000e6000c1e1500 */
[----:B------:R-:W-:Y:S02]  /*0450*/  LEA.HI.X.SX32 R23, R19, R0, 0x1, P0 ;  /* 0x0000000013177211 */ /* 0x000fe400000f0eff */
[-C--:B------:R-:W-:Y:S01]  /*0460*/  LEA R24, P0, R33, R2.reuse, 0x1 ;  /* 0x0000000221187211 */ /* 0x080fe200078008ff */
[----:B0-----:R-:W-:Y:S01]  /*0470*/  IMAD R27, R3, 0x2, R33 ;  /* 0x00000002031b7824 */ /* 0x001fe200078e0221 */
[----:B------:R-:W-:-:S03]  /*0480*/  LEA R30, P1, R17, R2, 0x1 ;  /* 0x00000002111e7211 */ /* 0x000fc600078208ff */
[----:B------:R-:W-:Y:S01]  /*0490*/  IMAD R29, R3, 0x2, R27 ;  /* 0x00000002031d7824 */ /* 0x000fe200078e021b */
[----:B------:R-:W-:Y:S02]  /*04a0*/  LEA.HI.X.SX32 R25, R33, R0, 0x1, P0 ;  /* 0x0000000021197211 */ /* 0x000fe400000f0eff */
[----:B------:R-:W-:Y:S01]  /*04b0*/  LEA R26, P0, R27, R2, 0x1 ;  /* 0x000000021b1a7211 */ /* 0x000fe200078008ff */
[----:B------:R-:W-:Y:S01]  /*04c0*/  IMAD R33, R3, 0x2, R29 ;  /* 0x0000000203217824 */ /* 0x000fe200078e021d */
[-C--:B------:R-:W-:Y:S01]  /*04d0*/  LEA.HI.X.SX32 R31, R17, R0.reuse, 0x1, P1 ;  /* 0x00000000111f7211 */ /* 0x080fe200008f0eff */
[----:B------:R-:W4:Y:S01]  /*04e0*/  LDG.E.U16 R18, desc[UR60][R24.64] ;  /* 0x0000003c18127981 */ /* 0x000f22000c1e1500 */
[----:B------:R-:W-:Y:S01]  /*04f0*/  LEA.HI.X.SX32 R27, R27, R0, 0x1, P0 ;  /* 0x000000001b1b7211 */ /* 0x000fe200000f0eff */
[----:B------:R-:W-:Y:S01]  /*0500*/  IMAD R35, R3, 0x2, R33 ;  /* 0x0000000203237824 */ /* 0x000fe200078e0221 */
[C---:B------:R-:W-:Y:S01]  /*0510*/  LEA R28, P0, R29.reuse, R2, 0x1 ;  /* 0x000000021d1c7211 */ /* 0x040fe200078008ff */
[----:B------:R0:W4:Y:S03]  /*0520*/  LDG.E.U16 R19, desc[UR60][R30.64] ;  /* 0x0000003c1e137981 */ /* 0x000126000c1e1500 */
[----:B------:R-:W-:Y:S01]  /*0530*/  LEA.HI.X.SX32 R29, R29, R0, 0x1, P0 ;  /* 0x000000001d1d7211 */ /* 0x000fe200000f0eff */
[----:B------:R1:W4:Y:S01]  /*0540*/  LDG.E.U16 R20, desc[UR60][R26.64] ;  /* 0x0000003c1a147981 */ /* 0x000322000c1e1500 */
[----:B------:R-:W-:-:S02]  /*0550*/  LEA R34, P0, R35, R2, 0x1 ;  /* 0x0000000223227211 */ /* 0x000fc400078008ff */
[----:B------:R-:W-:Y:S01]  /*0560*/  LEA R32, P1, R33, R2, 0x1 ;  /* 0x0000000221207211 */ /* 0x000fe200078208ff */
[----:B------:R1:W4:Y:S01]  /*0570*/  LDG.E.U16 R21, desc[UR60][R28.64] ;  /* 0x0000003c1c157981 */ /* 0x000322000c1e1500 */
[----:B0-----:R-:W-:Y:S01]  /*0580*/  IMAD R31, R3, 0x2, R35 ;  /* 0x00000002031f7824 */ /* 0x001fe200078e0223 */
[----:B------:R-:W-:Y:S02]  /*0590*/  LEA.HI.X.SX32 R35, R35, R0, 0x1, P0 ;  /* 0x0000000023237211 */ /* 0x000fe400000f0eff */
[----:B------:R-:W4:Y:S01]  /*05a0*/  LDG.E.U16 R17, desc[UR60][R22.64] ;  /* 0x0000003c16117981 */ /* 0x000f22000c1e1500 */
[----:B------:R-:W-:Y:S01]  /*05b0*/  IMAD R25, R3, 0x2, R31 ;  /* 0x0000000203197824 */ /* 0x000fe200078e021f */
[----:B------:R-:W-:-:S03]  /*05c0*/  LEA R30, P0, R31, R2, 0x1 ;  /* 0x000000021f1e7211 */ /* 0x000fc600078008ff */
[----:B------:R-:W-:Y:S01]  /*05d0*/  IMAD R39, R3, 0x2, R25 ;  /* 0x0000000203277824 */ /* 0x000fe200078e0219 */
[----:B------:R-:W-:Y:S02]  /*05e0*/  LEA.HI.X.SX32 R31, R31, R0, 0x1, P0 ;  /* 0x000000001f1f7211 */ /* 0x000fe400000f0eff */
[----:B------:R-:W-:Y:S01]  /*05f0*/  LEA R36, P0, R25, R2, 0x1 ;  /* 0x0000000219247211 */ /* 0x000fe200078008ff */
[----:B-1----:R-:W-:Y:S01]  /*0600*/  IMAD R27, R3, 0x2, R39 ;  /* 0x00000002031b7824 */ /* 0x002fe200078e0227 */
[-C--:B------:R-:W-:Y:S01]  /*0610*/  LEA.HI.X.SX32 R33, R33, R0.reuse, 0x1, P1 ;  /* 0x0000000021217211 */ /* 0x080fe200008f0eff */
[----:B------:R0:W4:Y:S01]  /*0620*/  LDG.E.U16 R22, desc[UR60][R34.64] ;  /* 0x0000003c22167981 */ /* 0x000122000c1e1500 */
[----:B------:R-:W-:Y:S01]  /*0630*/  LEA.HI.X.SX32 R37, R25, R0, 0x1, P0 ;  /* 0x0000000019257211 */ /* 0x000fe200000f0eff */
[----:B------:R-:W-:Y:S01]  /*0640*/  IMAD R29, R3, 0x2, R27 ;  /* 0x00000002031d7824 */ /* 0x000fe200078e021b */
[C---:B------:R-:W-:Y:S01]  /*0650*/  LEA R40, P0, R27.reuse, R2, 0x1 ;  /* 0x000000021b287211 */ /* 0x040fe200078008ff */
[----:B------:R1:W4:Y:S03]  /*0660*/  LDG.E.U16 R23, desc[UR60][R32.64] ;  /* 0x0000003c20177981 */ /* 0x000326000c1e1500 */
[----:B------:R-:W-:Y:S01]  /*0670*/  LEA.HI.X.SX32 R41, R27, R0, 0x1, P0 ;  /* 0x000000001b297211 */ /* 0x000fe200000f0eff */
[----:B------:R1:W4:Y:S01]  /*0680*/  LDG.E.U16 R24, desc[UR60][R30.64] ;  /* 0x0000003c1e187981 */ /* 0x000322000c1e1500 */
[----:B0-----:R-:W-:Y:S01]  /*0690*/  IMAD R35, R3, 0x2, R29 ;  /* 0x0000000203237824 */ /* 0x001fe200078e021d */
[----:B------:R-:W-:-:S02]  /*06a0*/  LEA R38, P1, R39, R2, 0x1 ;  /* 0x0000000227267211 */ /* 0x000fc400078208ff */
[----:B------:R-:W4:Y:S01]  /*06b0*/  LDG.E.U16 R26, desc[UR60][R40.64] ;  /* 0x0000003c281a7981 */ /* 0x000f22000c1e1500 */
[----:B-1----:R-:W-:-:S03]  /*06c0*/  LEA R32, P0, R29, R2, 0x1 ;  /* 0x000000021d207211 */ /* 0x002fc600078008ff */
[----:B------:R-:W4:Y:S01]  /*06d0*/  LDG.E.U16 R25, desc[UR60][R36.64] ;  /* 0x0000003c24197981 */ /* 0x000f22000c1e1500 */
[-C--:B------:R-:W-:Y:S01]  /*06e0*/  LEA.HI.X.SX32 R33, R29, R0.reuse, 0x1, P0 ;  /* 0x000000001d217211 */ /* 0x080fe200000f0eff */
[----:B------:R-:W-:Y:S01]  /*06f0*/  IMAD R29, R3, 0x2, R35 ;  /* 0x00000002031d7824 */ /* 0x000fe200078e0223 */
[----:B------:R-:W-:-:S03]  /*0700*/  LEA.HI.X.SX32 R39, R39, R0, 0x1, P1 ;  /* 0x0000000027277211 */ /* 0x000fc600008f0eff */
[----:B------:R-:W-:Y:S01]  /*0710*/  IMAD R31, R3, 0x2, R29 ;  /* 0x00000002031f7824 */ /* 0x000fe200078e021d */
[-C--:B------:R-:W-:Y:S01]  /*0720*/  LEA R34, P0, R35, R2.reuse, 0x1 ;  /* 0x0000000223227211 */ /* 0x080fe200078008ff */
[----:B------:R0:W4:Y:S01]  /*0730*/  LDG.E.U16 R27, desc[UR60][R38.64] ;  /* 0x0000003c261b7981 */ /* 0x000122000c1e1500 */
[----:B------:R-:W-:-:S03]  /*0740*/  LEA R42, P1, R29, R2, 0x1 ;  /* 0x000000021d2a7211 */ /* 0x000fc600078208ff */
[----:B------:R-:W4:Y:S01]  /*0750*/  LDG.E.U16 R28, desc[UR60][R32.64] ;  /* 0x0000003c201c7981 */ /* 0x000f22000c1e1500 */
[----:B0-----:R-:W-:-:S04]  /*0760*/  IMAD R39, R3, 0x2, R31 ;  /* 0x0000000203277824 */ /* 0x001fc800078e021f */
[----:B------:R-:W-:Y:S01]  /*0770*/  IMAD R41, R3, 0x2, R39 ;  /* 0x0000000203297824 */ /* 0x000fe200078e0227 */
[----:B------:R-:W-:-:S03]  /*0780*/  LEA.HI.X.SX32 R35, R35, R0, 0x1, P0 ;  /* 0x0000000023237211 */ /* 0x000fc600000f0eff */
[----:B------:R-:W-:Y:S01]  /*0790*/  IMAD R45, R3, 0x2, R41 ;  /* 0x00000002032d7824 */ /* 0x000fe200078e0229 */
[----:B------:R-:W-:Y:S02]  /*07a0*/  LEA.HI.X.SX32 R43, R29, R0, 0x1, P1 ;  /* 0x000000001d2b7211 */ /* 0x000fe400008f0eff */
[----:B------:R-:W-:Y:S01]  /*07b0*/  LEA R36, P0, R31, R2, 0x1 ;  /* 0x000000021f247211 */ /* 0x000fe200078008ff */
[----:B------:R-:W-:Y:S01]  /*07c0*/  IMAD R47, R3, 0x2, R45 ;  /* 0x00000002032f7824 */ /* 0x000fe200078e022d */
[----:B------:R-:W4:Y:S02]  /*07d0*/  LDG.E.U16 R29, desc[UR60][R34.64] ;  /* 0x0000003c221d7981 */ /* 0x000f24000c1e1500 */
[----:B------:R-:W-:Y:S02]  /*07e0*/  LEA.HI.X.SX32 R37, R31, R0, 0x1, P0 ;  /* 0x000000001f257211 */ /* 0x000fe400000f0eff */
[----:B------:R0:W4:Y:S01]  /*07f0*/  LDG.E.U16 R31, desc[UR60][R42.64] ;  /* 0x0000003c2a1f7981 */ /* 0x000122000c1e1500 */
[----:B------:R-:W-:-:S03]  /*0800*/  LEA R38, P0, R39, R2, 0x1 ;  /* 0x0000000227267211 */ /* 0x000fc600078008ff */
[----:B------:R1:W4:Y:S01]  /*0810*/  LDG.E.U16 R30, desc[UR60][R36.64] ;  /* 0x0000003c241e7981 */ /* 0x000322000c1e1500 */
[----:B------:R-:W-:Y:S01]  /*0820*/  LEA.HI.X.SX32 R39, R39, R0, 0x1, P0 ;  /* 0x0000000027277211 */ /* 0x000fe200000f0eff */
[----:B0-----:R-:W-:Y:S01]  /*0830*/  IMAD R43, R3, 0x2, R47 ;  /* 0x00000002032b7824 */ /* 0x001fe200078e022f */
[----:B------:R-:W-:-:S03]  /*0840*/  LEA R40, P0, R41, R2, 0x1 ;  /* 0x0000000229287211 */ /* 0x000fc600078008ff */
[----:B------:R0:W4:Y:S01]  /*0850*/  LDG.E.U16 R32, desc[UR60][R38.64] ;  /* 0x0000003c26207981 */ /* 0x000122000c1e1500 */
[----:B-1----:R-:W-:Y:S01]  /*0860*/  IMAD R37, R3, 0x2, R43 ;  /* 0x0000000203257824 */ /* 0x002fe200078e022b */
[----:B------:R-:W-:-:S03]  /*0870*/  LEA.HI.X.SX32 R41, R41, R0, 0x1, P0 ;  /* 0x0000000029297211 */ /* 0x000fc600000f0eff */
[----:B------:R-:W-:Y:S01]  /*0880*/  IMAD R51, R3, 0x2, R37 ;  /* 0x0000000203337824 */ /* 0x000fe200078e0225 */
[----:B------:R-:W-:Y:S01]  /*0890*/  LEA R46, P0, R47, R2, 0x1 ;  /* 0x000000022f2e7211 */ /* 0x000fe200078008ff */
[----:B------:R1:W4:Y:S02]  /*08a0*/  LDG.E.U16 R33, desc[UR60][R40.64] ;  /* 0x0000003c28217981 */ /* 0x000324000c1e1500 */
[----:B0-----:R-:W-:Y:S01]  /*08b0*/  IMAD R39, R3, 0x2, R51 ;  /* 0x0000000203277824 */ /* 0x001fe200078e0233 */
[----:B------:R-:W-:Y:S02]  /*08c0*/  LEA.HI.X.SX32 R47, R47, R0, 0x1, P0 ;  /* 0x000000002f2f7211 */ /* 0x000fe400000f0eff */
[-C--:B------:R-:W-:Y:S02]  /*08d0*/  LEA R42, P0, R43, R2.reuse, 0x1 ;  /* 0x000000022b2a7211 */ /* 0x080fe400078008ff */
[----:B------:R-:W-:Y:S01]  /*08e0*/  LEA R44, P1, R45, R2, 0x1 ;  /* 0x000000022d2c7211 */ /* 0x000fe200078208ff */
[----:B------:R-:W4:Y:S01]  /*08f0*/  LDG.E.U16 R34, desc[UR60][R46.64] ;  /* 0x0000003c2e227981 */ /* 0x000f22000c1e1500 */
[----:B-1----:R-:W-:Y:S01]  /*0900*/  IMAD R41, R3, 0x2, R39 ;  /* 0x0000000203297824 */ /* 0x002fe200078e0227 */
[----:B------:R-:W-:-:S03]  /*0910*/  LEA.HI.X.SX32 R43, R43, R0, 0x1, P0 ;  /* 0x000000002b2b7211 */ /* 0x000fc600000f0eff */
[C---:B------:R-:W-:Y:S02]  /*0920*/  IMAD R53, R3.reuse, 0x2, R41 ;  /* 0x0000000203357824 */ /* 0x040fe400078e0229 */
[----:B------:R0:W4:Y:S02]  /*0930*/  LDG.E.U16 R36, desc[UR60][R42.64] ;  /* 0x0000003c2a247981 */ /* 0x000124000c1e1500 */
[----:B------:R-:W-:Y:S01]  /*0940*/  IMAD R55, R3, 0x2, R53 ;  /* 0x0000000203377824 */ /* 0x000fe200078e0235 */
[----:B------:R-:W-:Y:S02]  /*0950*/  LEA.HI.X.SX32 R45, R45, R0, 0x1, P1 ;  /* 0x000000002d2d7211 */ /* 0x000fe400008f0eff */
[----:B------:R-:W-:-:S03]  /*0960*/  LEA R48, P0, R37, R2, 0x1 ;  /* 0x0000000225307211 */ /* 0x000fc600078008ff */
[----:B------:R1:W4:Y:S01]  /*0970*/  LDG.E.U16 R35, desc[UR60][R44.64] ;  /* 0x0000003c2c237981 */ /* 0x000322000c1e1500 */
[----:B0-----:R-:W-:-:S04]  /*0980*/  IMAD R43, R3, 0x2, R55 ;  /* 0x00000002032b7824 */ /* 0x001fc800078e0237 */
[----:B------:R-:W-:Y:S01]  /*0990*/  IMAD R57, R3, 0x2, R43 ;  /* 0x0000000203397824 */ /* 0x000fe200078e022b */
[----:B------:R-:W-:-:S03]  /*09a0*/  LEA.HI.X.SX32 R49, R37, R0, 0x1, P0 ;  /* 0x0000000025317211 */ /* 0x000fc600000f0eff */
[----:B------:R-:W-:Y:S01]  /*09b0*/  IMAD R59, R3, 0x2, R57 ;  /* 0x00000002033b7824 */ /* 0x000fe200078e0239 */
[----:B-1----:R-:W-:Y:S01]  /*09c0*/  LEA R44, P0, R39, R2, 0x1 ;  /* 0x00000002272c7211 */ /* 0x002fe200078008ff */
[----:B------:R0:W4:Y:S02]  /*09d0*/  LDG.E.U16 R37, desc[UR60][R48.64] ;  /* 0x0000003c30257981 */ /* 0x000124000c1e1500 */
[----:B------:R-:W-:Y:S01]  /*09e0*/  IMAD R61, R3, 0x2, R59 ;  /* 0x00000002033d7824 */ /* 0x000fe200078e023b */
[----:B------:R-:W-:Y:S02]  /*09f0*/  LEA.HI.X.SX32 R45, R39, R0, 0x1, P0 ;  /* 0x00000000272d7211 */ /* 0x000fe400000f0eff */
[-C--:B------:R-:W-:Y:S01]  /*0a00*/  LEA R46, P0, R41, R2.reuse, 0x1 ;  /* 0x00000002292e7211 */ /* 0x080fe200078008ff */
[----:B------:R-:W-:Y:S01]  /*0a10*/  IMAD R63, R3, 0x2, R61 ;  /* 0x00000002033f7824 */ /* 0x000fe200078e023d */
[----:B------:R-:W-:Y:S01]  /*0a20*/  LEA R50, P1, R51, R2, 0x1 ;  /* 0x0000000233327211 */ /* 0x000fe200078208ff */
[----:B------:R-:W4:Y:S01]  /*0a30*/  LDG.E.U16 R38, desc[UR60][R44.64] ;  /* 0x0000003c2c267981 */ /* 0x000f22000c1e1500 */
[----:B------:R-:W-:Y:S01]  /*0a40*/  LEA.HI.X.SX32 R47, R41, R0, 0x1, P0 ;  /* 0x00000000292f7211 */ /* 0x000fe200000f0eff */
[----:B------:R-:W-:Y:S01]  /*0a50*/  IMAD R65, R3, 0x2, R63 ;  /* 0x0000000203417824 */ /* 0x000fe200078e023f */
[----:B------:R-:W-:-:S02]  /*0a60*/  LEA R52, P0, R53, R2, 0x1 ;  /* 0x0000000235347211 */ /* 0x000fc400078008ff */
[-C--:B------:R-:W-:Y:S01]  /*0a70*/  LEA.HI.X.SX32 R51, R51, R0.reuse, 0x1, P1 ;  /* 0x0000000033337211 */ /* 0x080fe200008f0eff */
[----:B------:R-:W-:Y:S01]  /*0a80*/  IMAD R67, R3, 0x2, R65 ;  /* 0x0000000203437824 */ /* 0x000fe200078e0241 */
[----:B------:R-:W-:Y:S01]  /*0a90*/  LEA.HI.X.SX32 R53, R53, R0, 0x1, P0 ;  /* 0x0000000035357211 */ /* 0x000fe200000f0eff */
[----:B------:R-:W4:Y:S01]  /*0aa0*/  LDG.E.U16 R40, desc[UR60][R46.64] ;  /* 0x0000003c2e287981 */ /* 0x000f22000c1e1500 */
[----:B0-----:R-:W-:Y:S01]  /*0ab0*/  LEA R48, P0, R43, R2, 0x1 ;  /* 0x000000022b307211 */ /* 0x001fe200078008ff */
[----:B------:R-:W-:Y:S02]  /*0ac0*/  IMAD R69, R3, 0x2, R67 ;  /* 0x0000000203457824 */ /* 0x000fe400078e0243 */
[----:B------:R0:W4:Y:S01]  /*0ad0*/  LDG.E.U16 R39, desc[UR60][R50.64] ;  /* 0x0000003c32277981 */ /* 0x000122000c1e1500 */
[----:B------:R-:W-:Y:S01]  /*0ae0*/  LEA.HI.X.SX32 R49, R43, R0, 0x1, P0 ;  /* 0x000000002b317211 */ /* 0x000fe200000f0eff */
[----:B------:R-:W-:Y:S01]  /*0af0*/  IMAD R71, R3, 0x2, R69 ;  /* 0x0000000203477824 */ /* 0x000fe200078e0245 */
[-C--:B------:R-:W-:Y:S01]  /*0b00*/  LEA R54, P1, R55, R2.reuse, 0x1 ;  /* 0x0000000237367211 */ /* 0x080fe200078208ff */
[----:B------:R1:W4:Y:S01]  /*0b10*/  LDG.E.U16 R41, desc[UR60][R52.64] ;  /* 0x0000003c34297981 */ /* 0x000322000c1e1500 */
[----:B0-----:R-:W-:Y:S01]  /*0b20*/  LEA R50, P0, R57, R2, 0x1 ;  /* 0x0000000239327211 */ /* 0x001fe200078008ff */
[----:B------:R-:W-:-:S02]  /*0b30*/  IMAD R73, R3, 0x2, R71 ;  /* 0x0000000203497824 */ /* 0x000fc400078e0247 */
[----:B------:R-:W4:Y:S01]  /*0b40*/  LDG.E.U16 R42, desc[UR60][R48.64] ;  /* 0x0000003c302a7981 */ /* 0x000f22000c1e1500 */
[----:B------:R-:W-:Y:S02]  /*0b50*/  LEA.HI.X.SX32 R51, R57, R0, 0x1, P0 ;  /* 0x0000000039337211 */ /* 0x000fe400000f0eff */
[----:B------:R-:W-:Y:S02]  /*0b60*/  LEA R56, P0, R59, R2, 0x1 ;  /* 0x000000023b387211 */ /* 0x000fe400078008ff */
[-C--:B------:R-:W-:Y:S01]  /*0b70*/  LEA.HI.X.SX32 R55, R55, R0.reuse, 0x1, P1 ;  /* 0x0000000037377211 */ /* 0x080fe200008f0eff */
[----:B------:R-:W-:Y:S01]  /*0b80*/  IMAD R75, R3, 0x2, R73 ;  /* 0x00000002034b7824 */ /* 0x000fe200078e0249 */
[----:B------:R-:W-:Y:S01]  /*0b90*/  LEA.HI.X.SX32 R57, R59, R0, 0x1, P0 ;  /* 0x000000003b397211 */ /* 0x000fe200000f0eff */
[----:B------:R-:W4:Y:S01]  /*0ba0*/  LDG.E.U16 R44, desc[UR60][R50.64] ;  /* 0x0000003c322c7981 */ /* 0x000f22000c1e1500 */
[-C--:B-1----:R-:W-:Y:S01]  /*0bb0*/  LEA R52, P0, R63, R2.reuse, 0x1 ;  /* 0x000000023f347211 */ /* 0x082fe200078008ff */
[----:B------:R-:W-:Y:S01]  /*0bc0*/  IMAD R77, R3, 0x2, R75 ;  /* 0x00000002034d7824 */ /* 0x000fe200078e024b */
[----:B------:R-:W-:Y:S01]  /*0bd0*/  LEA R58, P1, R61, R2, 0x1 ;  /* 0x000000023d3a7211 */ /* 0x000fe200078208ff */
[----:B------:R0:W4:Y:S01]  /*0be0*/  LDG.E.U16 R43, desc[UR60][R54.64] ;  /* 0x0000003c362b7981 */ /* 0x000122000c1e1500 */
[-C--:B------:R-:W-:Y:S01]  /*0bf0*/  LEA.HI.X.SX32 R53, R63, R0.reuse, 0x1, P0 ;  /* 0x000000003f357211 */ /* 0x080fe200000f0eff */
[----:B------:R-:W-:Y:S01]  /*0c00*/  IMAD R79, R3, 0x2, R77 ;  /* 0x00000002034f7824 */ /* 0x000fe200078e024d */
[----:B------:R-:W-:Y:S01]  /*0c10*/  LEA.HI.X.SX32 R59, R61, R0, 0x1, P1 ;  /* 0x000000003d3b7211 */ /* 0x000fe200008f0eff */
[----:B------:R1:W4:Y:S01]  /*0c20*/  LDG.E.U16 R45, desc[UR60][R56.64] ;  /* 0x0000003c382d7981 */ /* 0x000322000c1e1500 */
[----:B0-----:R-:W-:Y:S01]  /*0c30*/  LEA R54, P0, R65, R2, 0x1 ;  /* 0x0000000241367211 */ /* 0x001fe200078008ff */
[----:B------:R-:W-:-:S02]  /*0c40*/  IMAD R81, R3, 0x2, R79 ;  /* 0x0000000203517824 */ /* 0x000fc400078e024f */
[----:B------:R0:W4:Y:S01]  /*0c50*/  LDG.E.U16 R47, desc[UR60][R58.64] ;  /* 0x0000003c3a2f7981 */ /* 0x000122000c1e1500 */
[----:B------:R-:W-:Y:S02]  /*0c60*/  LEA.HI.X.SX32 R55, R65, R0, 0x1, P0 ;  /* 0x0000000041377211 */ /* 0x000fe400000f0eff */
[-C--:B------:R-:W-:Y:S01]  /*0c70*/  LEA R60, P0, R67, R2.reuse, 0x1 ;  /* 0x00000002433c7211 */ /* 0x080fe200078008ff */
[----:B------:R-:W-:Y:S01]  /*0c80*/  IMAD R83, R3, 0x2, R81 ;  /* 0x0000000203537824 */ /* 0x000fe200078e0251 */
[----:B-1----:R-:W-:Y:S01]  /*0c90*/  LEA R56, P1, R69, R2, 0x1 ;  /* 0x0000000245387211 */ /* 0x002fe200078208ff */
[----:B------:R-:W4:Y:S01]  /*0ca0*/  LDG.E.U16 R46, desc[UR60][R52.64] ;  /* 0x0000003c342e7981 */ /* 0x000f22000c1e1500 */
[----:B------:R-:W-:Y:S02]  /*0cb0*/  LEA.HI.X.SX32 R61, R67, R0, 0x1, P0 ;  /* 0x00000000433d7211 */ /* 0x000fe400000f0eff */
[C---:B0-----:R-:W-:Y:S01]  /*0cc0*/  LEA R58, P0, R71.reuse, R2, 0x1 ;  /* 0x00000002473a7211 */ /* 0x041fe200078008ff */
[----:B------:R-:W4:Y:S03]  /*0cd0*/  LDG.E.U16 R48, desc[UR60][R54.64] ;  /* 0x0000003c36307981 */ /* 0x000f26000c1e1500 */
[----:B------:R-:W-:Y:S01]  /*0ce0*/  LEA.HI.X.SX32 R59, R71, R0, 0x1, P0 ;  /* 0x00000000473b7211 */ /* 0x000fe200000f0eff */
[----:B------:R-:W-:Y:S01]  /*0cf0*/  IMAD R71, R3, 0x2, R83 ;  /* 0x0000000203477824 */ /* 0x000fe200078e0253 */
[C---:B------:R-:W-:Y:S01]  /*0d00*/  LEA R62, P0, R73.reuse, R2, 0x1 ;  /* 0x00000002493e7211 */ /* 0x040fe200078008ff */
[----:B------:R0:W4:Y:S03]  /*0d10*/  LDG.E.U16 R49, desc[UR60][R60.64] ;  /* 0x0000003c3c317981 */ /* 0x000126000c1e1500 */
[----:B------:R-:W-:Y:S01]  /*0d20*/  LEA.HI.X.SX32 R63, R73, R0, 0x1, P0 ;  /* 0x00000000493f7211 */ /* 0x000fe200000f0eff */
[----:B------:R-:W-:Y:S01]  /*0d30*/  IMAD R73, R3, 0x2, R71 ;  /* 0x0000000203497824 */ /* 0x000fe200078e0247 */
[----:B------:R-:W-:Y:S01]  /*0d40*/  LEA R64, P0, R75, R2, 0x1 ;  /* 0x000000024b407211 */ /* 0x000fe200078008ff */
[----:B------:R-:W4:Y:S02]  /*0d50*/  LDG.E.U16 R50, desc[UR60][R58.64] ;  /* 0x0000003c3a327981 */ /* 0x000f24000c1e1500 */
[----:B------:R-:W-:Y:S01]  /*0d60*/  IMAD R85, R3, 0x2, R73 ;  /* 0x0000000203557824 */ /* 0x000fe200078e0249 */
[----:B------:R-:W-:Y:S01]  /*0d70*/  LEA.HI.X.SX32 R57, R69, R0, 0x1, P1 ;  /* 0x0000000045397211 */ /* 0x000fe200008f0eff */
[----:B------:R1:W4:Y:S01]  /*0d80*/  LDG.E.U16 R52, desc[UR60][R62.64] ;  /* 0x0000003c3e347981 */ /* 0x000322000c1e1500 */
        /* <DEDUP_REMOVED lines=10> */
[----:B------:R-:W-:Y:S01]  /*0e30*/  LEA R68, P0, R81, R2, 0x1 ;  /* 0x0000000251447211 */ /* 0x000fe200078008ff */
[----:B------:R2:W4:Y:S02]  /*0e40*/  LDG.E.U16 R55, desc[UR60][R66.64] ;  /* 0x0000003c42377981 */ /* 0x000524000c1e1500 */
[----:B------:R-:W-:Y:S01]  /*0e50*/  IMAD R87, R3, 0x2, R79 ;  /* 0x0000000203577824 */ /* 0x000fe200078e024f */
[----:B------:R-:W-:Y:S01]  /*0e60*/  LEA.HI.X.SX32 R69, R81, R0, 0x1, P0 ;  /* 0x0000000051457211 */ /* 0x000fe200000f0eff */
[----:B------:R-:W4:Y:S02]  /*0e70*/  LDG.E.U16 R54, desc[UR60][R60.64] ;  /* 0x0000003c3c367981 */ /* 0x000f24000c1e1500 */
[----:B------:R-:W-:Y:S01]  /*0e80*/  IMAD R81, R3, 0x2, R87 ;  /* 0x0000000203517824 */ /* 0x000fe200078e0257 */
[----:B-1----:R-:W-:Y:S01]  /*0e90*/  LEA R62, P0, R83, R2, 0x1 ;  /* 0x00000002533e7211 */ /* 0x002fe200078008ff */
[----:B------:R1:W4:Y:S02]  /*0ea0*/  LDG.E.U16 R56, desc[UR60][R68.64] ;  /* 0x0000003c44387981 */ /* 0x000324000c1e1500 */
[----:B------:R-:W-:Y:S01]  /*0eb0*/  IMAD R89, R3, 0x2, R81 ;  /* 0x0000000203597824 */ /* 0x000fe200078e0251 */
[----:B------:R-:W-:-:S03]  /*0ec0*/  LEA.HI.X.SX32 R63, R83, R0, 0x1, P0 ;  /* 0x00000000533f7211 */ /* 0x000fc600000f0eff */
[----:B------:R-:W-:Y:S01]  /*0ed0*/  IMAD R83, R3, 0x2, R89 ;  /* 0x0000000203537824 */ /* 0x000fe200078e0259 */
[----:B0-----:R-:W-:Y:S01]  /*0ee0*/  LEA R64, P0, R73, R2, 0x1 ;  /* 0x0000000249407211 */ /* 0x001fe200078008ff */
[----:B------:R-:W4:Y:S02]  /*0ef0*/  LDG.E.U16 R57, desc[UR60][R62.64] ;  /* 0x0000003c3e397981 */ /* 0x000f24000c1e1500 */
[----:B------:R-:W-:Y:S01]  /*0f00*/  IMAD R91, R3, 0x2, R83 ;  /* 0x00000002035b7824 */ /* 0x000fe200078e0253 */
[----:B------:R-:W-:Y:S02]  /*0f10*/  LEA.HI.X.SX32 R65, R73, R0, 0x1, P0 ;  /* 0x0000000049417211 */ /* 0x000fe400000f0eff */
[-C--:B--2---:R-:W-:Y:S01]  /*0f20*/  LEA R66, P0, R85, R2.reuse, 0x1 ;  /* 0x0000000255427211 */ /* 0x084fe200078008ff */
[----:B------:R-:W-:Y:S01]  /*0f30*/  IMAD R93, R3, 0x2, R91 ;  /* 0x00000002035d7824 */ /* 0x000fe200078e025b */
[----:B------:R-:W-:Y:S01]  /*0f40*/  LEA R70, P1, R71, R2, 0x1 ;  /* 0x0000000247467211 */ /* 0x000fe200078208ff */
[----:B------:R-:W2:Y:S01]  /*0f50*/  LDG.E.U16 R58, desc[UR60][R64.64] ;  /* 0x0000003c403a7981 */ /* 0x000ea2000c1e1500 */
[-C--:B------:R-:W-:Y:S01]  /*0f60*/  LEA.HI.X.SX32 R67, R85, R0.reuse, 0x1, P0 ;  /* 0x0000000055437211 */ /* 0x080fe200000f0eff */
[----:B------:R-:W-:Y:S01]  /*0f70*/  IMAD R85, R3, 0x2, R93 ;  /* 0x0000000203557824 */ /* 0x000fe200078e025d */
[----:B------:R-:W-:-:S02]  /*0f80*/  LEA.HI.X.SX32 R71, R71, R0, 0x1, P1 ;  /* 0x0000000047477211 */ /* 0x000fc400008f0eff */
[----:B-1----:R-:W-:Y:S01]  /*0f90*/  LEA R68, P0, R75, R2, 0x1 ;  /* 0x000000024b447211 */ /* 0x002fe200078008ff */
[----:B------:R-:W-:Y:S01]  /*0fa0*/  IMAD R95, R3, 0x2, R85 ;  /* 0x00000002035f7824 */ /* 0x000fe200078e0255 */
[----:B------:R-:W2:Y:S02]  /*0fb0*/  LDG.E.U16 R60, desc[UR60][R66.64] ;  /* 0x0000003c423c7981 */ /* 0x000ea4000c1e1500 */
[----:B------:R-:W-:Y:S01]  /*0fc0*/  LEA.HI.X.SX32 R69, R75, R0, 0x1, P0 ;  /* 0x000000004b457211 */ /* 0x000fe200000f0eff */
[C---:B------:R-:W-:Y:S01]  /*0fd0*/  IMAD R97, R3.reuse, 0x2, R95 ;  /* 0x0000000203617824 */ /* 0x040fe200078e025f */
[----:B------:R0:W2:Y:S03]  /*0fe0*/  LDG.E.U16 R59, desc[UR60][R70.64] ;  /* 0x0000003c463b7981 */ /* 0x0000a6000c1e1500 */
[----:B------:R-:W-:Y:S01]  /*0ff0*/  IMAD R99, R3, 0x2, R97 ;  /* 0x0000000203637824 */ /* 0x000fe200078e0261 */
[-C--:B------:R-:W-:Y:S01]  /*1000*/  LEA R72, P1, R77, R2.reuse, 0x1 ;  /* 0x000000024d487211 */ /* 0x080fe200078208ff */
[----:B------:R-:W2:Y:S01]  /*1010*/  LDG.E.U16 R61, desc[UR60][R68.64] ;  /* 0x0000003c443d7981 */ /* 0x000ea2000c1e1500 */
[----:B0-----:R-:W-:Y:S01]  /*1020*/  LEA R70, P0, R79, R2, 0x1 ;  /* 0x000000024f467211 */ /* 0x001fe200078008ff */
[----:B------:R-:W-:-:S03]  /*1030*/  IMAD R101, R3, 0x2, R99 ;  /* 0x0000000203657824 */ /* 0x000fc600078e0263 */
[----:B------:R-:W-:Y:S02]  /*1040*/  LEA.HI.X.SX32 R71, R79, R0, 0x1, P0 ;  /* 0x000000004f477211 */ /* 0x000fe400000f0eff */
[----:B------:R-:W-:Y:S02]  /*1050*/  LEA R74, P0, R87, R2, 0x1 ;  /* 0x00000002574a7211 */ /* 0x000fe400078008ff */
[-C--:B------:R-:W-:Y:S01]  /*1060*/  LEA.HI.X.SX32 R73, R77, R0.reuse, 0x1, P1 ;  /* 0x000000004d497211 */ /* 0x080fe200008f0eff */
[----:B------:R-:W2:Y:S01]  /*1070*/  LDG.E.U16 R62, desc[UR60][R70.64] ;  /* 0x0000003c463e7981 */ /* 0x000ea2000c1e1500 */
[----:B------:R-:W-:Y:S01]  /*1080*/  LEA.HI.X.SX32 R75, R87, R0, 0x1, P0 ;  /* 0x00000000574b7211 */ /* 0x000fe200000f0eff */
[C---:B------:R-:W-:Y:S02]  /*1090*/  IMAD R87, R3.reuse, 0x2, R101 ;  /* 0x0000000203577824 */ /* 0x040fe400078e0265 */
[----:B------:R0:W2:Y:S02]  /*10a0*/  LDG.E.U16 R63, desc[UR60][R72.64] ;  /* 0x0000003c483f7981 */ /* 0x0000a4000c1e1500 */
[----:B------:R-:W-:Y:S01]  /*10b0*/  IMAD R103, R3, 0x2, R87 ;  /* 0x0000000203677824 */ /* 0x000fe200078e0257 */
[----:B------:R-:W-:Y:S01]  /*10c0*/  LEA R76, P0, R81, R2, 0x1 ;  /* 0x00000002514c7211 */ /* 0x000fe200078008ff */
[----:B------:R1:W2:Y:S02]  /*10d0*/  LDG.E.U16 R64, desc[UR60][R74.64] ;  /* 0x0000003c4a407981 */ /* 0x0002a4000c1e1500 */
[----:B------:R-:W-:-:S04]  /*10e0*/  IMAD R105, R3, 0x2, R103 ;  /* 0x0000000203697824 */ /* 0x000fc800078e0267 */
[----:B------:R-:W-:Y:S01]  /*10f0*/  IMAD R107, R3, 0x2, R105 ;  /* 0x00000002036b7824 */ /* 0x000fe200078e0269 */
[----:B------:R-:W-:-:S03]  /*1100*/  LEA.HI.X.SX32 R77, R81, R0, 0x1, P0 ;  /* 0x00000000514d7211 */ /* 0x000fc600000f0eff */
[----:B------:R-:W-:Y:S01]  /*1110*/  IMAD R109, R3, 0x2, R107 ;  /* 0x00000002036d7824 */ /* 0x000fe200078e026b */
[----:B0-----:R-:W-:Y:S01]  /*1120*/  LEA R72, P0, R83, R2, 0x1 ;  /* 0x0000000253487211 */ /* 0x001fe200078008ff */
[----:B------:R0:W2:Y:S02]  /*1130*/  LDG.E.U16 R65, desc[UR60][R76.64] ;  /* 0x0000003c4c417981 */ /* 0x0000a4000c1e1500 */
[----:B------:R-:W-:Y:S01]  /*1140*/  IMAD R111, R3, 0x2, R109 ;  /* 0x00000002036f7824 */ /* 0x000fe200078e026d */
[----:B------:R-:W-:Y:S02]  /*1150*/  LEA.HI.X.SX32 R73, R83, R0, 0x1, P0 ;  /* 0x0000000053497211 */ /* 0x000fe400000f0eff */
[-C--:B------:R-:W-:Y:S01]  /*1160*/  LEA R80, P0, R91, R2.reuse, 0x1 ;  /* 0x000000025b507211 */ /* 0x080fe200078008ff */
[----:B------:R-:W-:Y:S01]  /*1170*/  IMAD R113, R3, 0x2, R111 ;  /* 0x0000000203717824 */ /* 0x000fe200078e026f */
[----:B------:R-:W-:Y:S01]  /*1180*/  LEA R78, P1, R89, R2, 0x1 ;  /* 0x00000002594e7211 */ /* 0x000fe200078208ff */
[----:B------:R-:W2:Y:S01]  /*1190*/  LDG.E.U16 R66, desc[UR60][R72.64] ;  /* 0x0000003c48427981 */ /* 0x000ea2000c1e1500 */
[----:B------:R-:W-:Y:S01]  /*11a0*/  LEA.HI.X.SX32 R81, R91, R0, 0x1, P0 ;  /* 0x000000005b517211 */ /* 0x000fe200000f0eff */
[----:B------:R-:W-:Y:S01]  /*11b0*/  IMAD R115, R3, 0x2, R113 ;  /* 0x0000000203737824 */ /* 0x000fe200078e0271 */
[----:B-1----:R-:W-:-:S02]  /*11c0*/  LEA R74, P0, R93, R2, 0x1 ;  /* 0x000000025d4a7211 */ /* 0x002fc400078008ff */
[-C--:B------:R-:W-:Y:S01]  /*11d0*/  LEA.HI.X.SX32 R79, R89, R0.reuse, 0x1, P1 ;  /* 0x00000000594f7211 */ /* 0x080fe200008f0eff */
[----:B------:R-:W-:Y:S01]  /*11e0*/  IMAD R117, R3, 0x2, R115 ;  /* 0x0000000203757824 */ /* 0x000fe200078e0273 */
[----:B------:R-:W-:Y:S01]  /*11f0*/  LEA.HI.X.SX32 R75, R93, R0, 0x1, P0 ;  /* 0x000000005d4b7211 */ /* 0x000fe200000f0eff */
[----:B------:R-:W2:Y:S01]  /*1200*/  LDG.E.U16 R68, desc[UR60][R80.64] ;  /* 0x0000003c50447981 */ /* 0x000ea2000c1e1500 */
[----:B0-----:R-:W-:Y:S01]  /*1210*/  LEA R76, P0, R95, R2, 0x1 ;  /* 0x000000025f4c7211 */ /* 0x001fe200078008ff */
[----:B------:R-:W-:Y:S02]  /*1220*/  IMAD R119, R3, 0x2, R117 ;  /* 0x0000000203777824 */ /* 0x000fe400078e0275 */
[----:B------:R0:W2:Y:S01]  /*1230*/  LDG.E.U16 R67, desc[UR60][R78.64] ;  /* 0x0000003c4e437981 */ /* 0x0000a2000c1e1500 */
[----:B------:R-:W-:Y:S01]  /*1240*/  LEA.HI.X.SX32 R77, R95, R0, 0x1, P0 ;  /* 0x000000005f4d7211 */ /* 0x000fe200000f0eff */
[----:B------:R-:W-:Y:S01]  /*1250*/  IMAD R121, R3, 0x2, R119 ;  /* 0x0000000203797824 */ /* 0x000fe200078e0277 */
[-C--:B------:R-:W-:Y:S01]  /*1260*/  LEA R82, P1, R85, R2.reuse, 0x1 ;  /* 0x0000000255527211 */ /* 0x080fe200078208ff */
[----:B------:R-:W2:Y:S01]  /*1270*/  LDG.E.U16 R69, desc[UR60][R74.64] ;  /* 0x0000003c4a457981 */ /* 0x000ea2000c1e1500 */
[----:B0-----:R-:W-:-:S03]  /*1280*/  LEA R78, P0, R97, R2, 0x1 ;  /* 0x00000002614e7211 */ /* 0x001fc600078008ff */
[----:B------:R-:W2:Y:S01]  /*1290*/  LDG.E.U16 R70, desc[UR60][R76.64] ;  /* 0x0000003c4c467981 */ /* 0x000ea2000c1e1500 */
[-C--:B------:R-:W-:Y:S01]  /*12a0*/  LEA.HI.X.SX32 R79, R97, R0.reuse, 0x1, P0 ;  /* 0x00000000614f7211 */ /* 0x080fe200000f0eff */
[----:B------:R-:W-:Y:S01]  /*12b0*/  IMAD R97, R3, 0x2, R121 ;  /* 0x0000000203617824 */ /* 0x000fe200078e0279 */
[----:B------:R-:W-:Y:S02]  /*12c0*/  LEA.HI.X.SX32 R83, R85, R0, 0x1, P1 ;  /* 0x0000000055537211 */ /* 0x000fe400008f0eff */
[----:B------:R-:W-:Y:S01]  /*12d0*/  LEA R80, P0, R99, R2, 0x1 ;  /* 0x0000000263507211 */ /* 0x000fe200078008ff */
[----:B------:R-:W-:Y:S01]  /*12e0*/  IMAD R123, R3, 0x2, R97 ;  /* 0x00000002037b7824 */ /* 0x000fe200078e0261 */
[----:B------:R-:W2:Y:S02]  /*12f0*/  LDG.E.U16 R72, desc[UR60][R78.64] ;  /* 0x0000003c4e487981 */ /* 0x000ea4000c1e1500 */
[----:B------:R-:W-:Y:S01]  /*1300*/  LEA.HI.X.SX32 R81, R99, R0, 0x1, P0 ;  /* 0x0000000063517211 */ /* 0x000fe200000f0eff */
[C---:B------:R-:W-:Y:S01]  /*1310*/  IMAD R125, R3.reuse, 0x2, R123 ;  /* 0x00000002037d7824 */ /* 0x040fe200078e027b */
[----:B------:R0:W2:Y:S03]  /*1320*/  LDG.E.U16 R71, desc[UR60][R82.64] ;  /* 0x0000003c52477981 */ /* 0x0000a6000c1e1500 */
[----:B------:R-:W-:Y:S01]  /*1330*/  IMAD R127, R3, 0x2, R125 ;  /* 0x00000002037f7824 */ /* 0x000fe200078e027d */
[----:B------:R1:W2:Y:S01]  /*1340*/  LDG.E.U16 R73, desc[UR60][R80.64] ;  /* 0x0000003c50497981 */ /* 0x0002a2000c1e1500 */
[----:B0-----:R-:W-:-:S02]  /*1350*/  LEA R82, P0, R87, R2, 0x1 ;  /* 0x0000000257527211 */ /* 0x001fc400078008ff */
[----:B------:R-:W-:Y:S02]  /*1360*/  IMAD R129, R3, 0x2, R127 ;  /* 0x0000000203817824 */ /* 0x000fe400078e027f */
[----:B------:R-:W-:Y:S02]  /*1370*/  LEA.HI.X.SX32 R83, R87, R0, 0x1, P0 ;  /* 0x0000000057537211 */ /* 0x000fe400000f0eff */
[-C--:B------:R-:W-:Y:S02]  /*1380*/  LEA R86, P0, R103, R2.reuse, 0x1 ;  /* 0x0000000267567211 */ /* 0x080fe400078008ff */
[----:B------:R-:W-:Y:S01]  /*1390*/  LEA R84, P1, R101, R2, 0x1 ;  /* 0x0000000265547211 */ /* 0x000fe200078208ff */
[----:B------:R0:W2:Y:S01]  /*13a0*/  LDG.E.U16 R74, desc[UR60][R82.64] ;  /* 0x0000003c524a7981 */ /* 0x0000a2000c1e1500 */
[----:B------:R-:W-:Y:S01]  /*13b0*/  LEA.HI.X.SX32 R87, R103, R0, 0x1, P0 ;  /* 0x0000000067577211 */ /* 0x000fe200000f0eff */
[----:B------:R-:W-:-:S04]  /*13c0*/  IMAD R103, R3, 0x2, R129 ;  /* 0x0000000203677824 */ /* 0x000fc800078e0281 */
[----:B------:R-:W-:Y:S01]  /*13d0*/  IMAD R131, R3, 0x2, R103 ;  /* 0x0000000203837824 */ /* 0x000fe200078e0267 */
[----:B------:R-:W-:Y:S01]  /*13e0*/  LEA R88, P0, R105, R2, 0x1 ;  /* 0x0000000269587211 */ /* 0x000fe200078008ff */
[----:B------:R-:W2:Y:S02]  /*13f0*/  LDG.E.U16 R76, desc[UR60][R86.64] ;  /* 0x0000003c564c7981 */ /* 0x000ea4000c1e1500 */
[----:B------:R-:W-:-:S04]  /*1400*/  IMAD R133, R3, 0x2, R131 ;  /* 0x0000000203857824 */ /* 0x000fc800078e0283 */
[----:B------:R-:W-:-:S04]  /*1410*/  IMAD R135, R3, 0x2, R133 ;  /* 0x0000000203877824 */ /* 0x000fc800078e0285 */
[----:B------:R-:W-:Y:S01]  /*1420*/  IMAD R137, R3, 0x2, R135 ;  /* 0x0000000203897824 */ /* 0x000fe200078e0287 */
[----:B------:R-:W-:-:S03]  /*1430*/  LEA.HI.X.SX32 R89, R105, R0, 0x1, P0 ;  /* 0x0000000069597211 */ /* 0x000fc600000f0eff */
[----:B------:R-:W-:Y:S01]  /*1440*/  IMAD R139, R3, 0x2, R137 ;  /* 0x00000002038b7824 */ /* 0x000fe200078e0289 */
[----:B-1----:R-:W-:Y:S01]  /*1450*/  LEA R80, P0, R109, R2, 0x1 ;  /* 0x000000026d507211 */ /* 0x002fe200078008ff */
[----:B------:R-:W2:Y:S02]  /*1460*/  LDG.E.U16 R77, desc[UR60][R88.64] ;  /* 0x0000003c584d7981 */ /* 0x000ea4000c1e1500 */
[----:B------:R-:W-:Y:S01]  /*1470*/  IMAD R141, R3, 0x2, R139 ;  /* 0x00000002038d7824 */ /* 0x000fe200078e028b */
[-C--:B------:R-:W-:Y:S02]  /*1480*/  LEA.HI.X.SX32 R85, R101, R0.reuse, 0x1, P1 ;  /* 0x0000000065557211 */ /* 0x080fe400008f0eff */
[----:B------:R-:W-:Y:S01]  /*1490*/  LEA.HI.X.SX32 R81, R109, R0, 0x1, P0 ;  /* 0x000000006d517211 */ /* 0x000fe200000f0eff */
[----:B------:R-:W-:Y:S01]  /*14a0*/  IMAD R143, R3, 0x2, R141 ;  /* 0x00000002038f7824 */ /* 0x000fe200078e028d */
[----:B0-----:R-:W-:Y:S01]  /*14b0*/  LEA R82, P0, R111, R2, 0x1 ;  /* 0x000000026f527211 */ /* 0x001fe200078008ff */
[----:B------:R0:W2:Y:S02]  /*14c0*/  LDG.E.U16 R75, desc[UR60][R84.64] ;  /* 0x0000003c544b7981 */ /* 0x0000a4000c1e1500 */
[----:B------:R-:W-:Y:S01]  /*14d0*/  IMAD R145, R3, 0x2, R143 ;  /* 0x0000000203917824 */ /* 0x000fe200078e028f */
[----:B------:R-:W-:Y:S01]  /*14e0*/  LEA.HI.X.SX32 R83, R111, R0, 0x1, P0 ;  /* 0x000000006f537211 */ /* 0x000fe200000f0eff */
[----:B------:R1:W2:Y:S01]  /*14f0*/  LDG.E.U16 R78, desc[UR60][R80.64] ;  /* 0x0000003c504e7981 */ /* 0x0002a2000c1e1500 */
[----:B------:R-:W-:Y:S01]  /*1500*/  LEA R90, P1, R107, R2, 0x1 ;  /* 0x000000026b5a7211 */ /* 0x000fe200078208ff */
[----:B------:R-:W-:-:S02]  /*1510*/  IMAD R147, R3, 0x2, R145 ;  /* 0x0000000203937824 */ /* 0x000fc400078e0291 */
[----:B------:R5:W2:Y:S01]  /*1520*/  LDG.E.U16 R92, desc[UR60][R82.64] ;  /* 0x0000003c525c7981 */ /* 0x000aa2000c1e1500 */
[----:B0-----:R-:W-:-:S04]  /*1530*/  LEA R84, P0, R113, R2, 0x1 ;  /* 0x0000000271547211 */ /* 0x001fc800078008ff */
[----:B------:R-:W-:Y:S02]  /*1540*/  LEA.HI.X.SX32 R85, R113, R0, 0x1, P0 ;  /* 0x0000000071557211 */ /* 0x000fe400000f0eff */
[----:B------:R-:W-:Y:S02]  /*1550*/  LEA R88, P0, R117, R2, 0x1 ;  /* 0x0000000275587211 */ /* 0x000fe400078008ff */
[-C--:B------:R-:W-:Y:S01]  /*1560*/  LEA.HI.X.SX32 R91, R107, R0.reuse, 0x1, P1 ;  /* 0x000000006b5b7211 */ /* 0x080fe200008f0eff */
[----:B------:R-:W-:Y:S01]  /*1570*/  IMAD R107, R3, 0x2, R147 ;  /* 0x00000002036b7824 */ /* 0x000fe200078e0293 */
[----:B------:R-:W-:Y:S01]  /*1580*/  LEA.HI.X.SX32 R89, R117, R0, 0x1, P0 ;  /* 0x0000000075597211 */ /* 0x000fe200000f0eff */
[----:B------:R0:W2:Y:S01]  /*1590*/  LDG.E.U16 R93, desc[UR60][R84.64] ;  /* 0x0000003c545d7981 */ /* 0x0000a2000c1e1500 */
[-C--:B-1----:R-:W-:Y:S01]  /*15a0*/  LEA R80, P0, R119, R2.reuse, 0x1 ;  /* 0x0000000277507211 */ /* 0x082fe200078008ff */
[----:B------:R-:W-:Y:S01]  /*15b0*/  IMAD R117, R3, 0x2, R107 ;  /* 0x0000000203757824 */ /* 0x000fe200078e026b */
[----:B------:R-:W-:Y:S01]  /*15c0*/  LEA R86, P1, R115, R2, 0x1 ;  /* 0x0000000273567211 */ /* 0x000fe200078208ff */
[----:B------:R-:W2:Y:S01]  /*15d0*/  LDG.E.U16 R94, desc[UR60][R88.64] ;  /* 0x0000003c585e7981 */ /* 0x000ea2000c1e1500 */
[----:B------:R-:W-:Y:S01]  /*15e0*/  LEA.HI.X.SX32 R81, R119, R0, 0x1, P0 ;  /* 0x0000000077517211 */ /* 0x000fe200000f0eff */
[----:B------:R-:W-:Y:S01]  /*15f0*/  IMAD R119, R3, 0x2, R117 ;  /* 0x0000000203777824 */ /* 0x000fe200078e0275 */
[----:B-----5:R-:W-:Y:S01]  /*1600*/  LEA R82, P0, R121, R2, 0x1 ;  /* 0x0000000279527211 */ /* 0x020fe200078008ff */
[----:B------:R-:W5:Y:S01]  /*1610*/  LDG.E.U16 R79, desc[UR60][R90.64] ;  /* 0x0000003c5a4f7981 */ /* 0x000f62000c1e1500 */
[----:B------:R-:W-:-:S02]  /*1620*/  LEA.HI.X.SX32 R87, R115, R0, 0x1, P1 ;  /* 0x0000000073577211 */ /* 0x000fc400008f0eff */
[----:B------:R-:W-:Y:S01]  /*1630*/  LEA.HI.X.SX32 R83, R121, R0, 0x1, P0 ;  /* 0x0000000079537211 */ /* 0x000fe200000f0eff */
[C---:B------:R-:W-:Y:S01]  /*1640*/  IMAD R121, R3.reuse, 0x2, R119 ;  /* 0x0000000203797824 */ /* 0x040fe200078e0277 */
[----:B------:R-:W5:Y:S04]  /*1650*/  LDG.E.U16 R98, desc[UR60][R80.64] ;  /* 0x0000003c50627981 */ /* 0x000f68000c1e1500 */
[----:B------:R1:W5:Y:S01]  /*1660*/  LDG.E.U16 R95, desc[UR60][R86.64] ;  /* 0x0000003c565f7981 */ /* 0x000362000c1e1500 */
[----:B------:R-:W-:Y:S01]  /*1670*/  IMAD R111, R3, 0x2, R121 ;  /* 0x00000002036f7824 */ /* 0x000fe200078e0279 */
[-C--:B0-----:R-:W-:Y:S02]  /*1680*/  LEA R84, P1, R97, R2.reuse, 0x1 ;  /* 0x0000000261547211 */ /* 0x081fe400078208ff */
[----:B------:R0:W5:Y:S01]  /*1690*/  LDG.E.U16 R99, desc[UR60][R82.64] ;  /* 0x0000003c52637981 */ /* 0x000162000c1e1500 */
[----:B-1----:R-:W-:-:S04]  /*16a0*/  LEA R86, P0, R123, R2, 0x1 ;  /* 0x000000027b567211 */ /* 0x002fc800078008ff */
[----:B------:R-:W-:Y:S01]  /*16b0*/  LEA.HI.X.SX32 R87, R123, R0, 0x1, P0 ;  /* 0x000000007b577211 */ /* 0x000fe200000f0eff */
[----:B------:R-:W-:Y:S01]  /*16c0*/  IMAD R123, R3, 0x2, R111 ;  /* 0x00000002037b7824 */ /* 0x000fe200078e026f */
[----:B------:R-:W-:Y:S02]  /*16d0*/  LEA R88, P0, R125, R2, 0x1 ;  /* 0x000000027d587211 */ /* 0x000fe400078008ff */
[-C--:B------:R-:W-:Y:S01]  /*16e0*/  LEA.HI.X.SX32 R85, R97, R0.reuse, 0x1, P1 ;  /* 0x0000000061557211 */ /* 0x080fe200008f0eff */
[----:B------:R1:W5:Y:S01]  /*16f0*/  LDG.E.U16 R100, desc[UR60][R86.64] ;  /* 0x0000003c56647981 */ /* 0x000362000c1e1500 */
[----:B------:R-:W-:Y:S01]  /*1700*/  LEA.HI.X.SX32 R89, R125, R0, 0x1, P0 ;  /* 0x000000007d597211 */ /* 0x000fe200000f0eff */
[----:B------:R-:W-:Y:S01]  /*1710*/  IMAD R125, R3, 0x2, R123 ;  /* 0x00000002037d7824 */ /* 0x000fe200078e027b */
[----:B------:R-:W-:Y:S01]  /*1720*/  LEA R90, P0, R127, R2, 0x1 ;  /* 0x000000027f5a7211 */ /* 0x000fe200078008ff */
[----:B------:R-:W5:Y:S02]  /*1730*/  LDG.E.U16 R101, desc[UR60][R84.64] ;  /* 0x0000003c54657981 */ /* 0x000f64000c1e1500 */
[----:B------:R-:W-:Y:S01]  /*1740*/  IMAD R149, R3, 0x2, R125 ;  /* 0x0000000203957824 */ /* 0x000fe200078e027d */
[----:B------:R-:W-:Y:S01]  /*1750*/  LEA.HI.X.SX32 R91, R127, R0, 0x1, P0 ;  /* 0x000000007f5b7211 */ /* 0x000fe200000f0eff */
[----:B------:R3:W5:Y:S02]  /*1760*/  LDG.E.U16 R104, desc[UR60][R88.64] ;  /* 0x0000003c58687981 */ /* 0x000764000c1e1500 */
[----:B------:R-:W-:Y:S01]  /*1770*/  IMAD R115, R3, 0x2, R149 ;  /* 0x0000000203737824 */ /* 0x000fe200078e0295 */
[-C--:B0-----:R-:W-:Y:S01]  /*1780*/  LEA R82, P0, R103, R2.reuse, 0x1 ;  /* 0x0000000267527211 */ /* 0x081fe200078008ff */
[----:B------:R0:W5:Y:S02]  /*1790*/  LDG.E.U16 R105, desc[UR60][R90.64] ;  /* 0x0000003c5a697981 */ /* 0x000164000c1e1500 */
[----:B------:R-:W-:Y:S01]  /*17a0*/  IMAD R127, R3, 0x2, R115 ;  /* 0x00000002037f7824 */ /* 0x000fe200078e0273 */
[----:B------:R-:W-:-:S02]  /*17b0*/  LEA R96, P1, R129, R2, 0x1 ;  /* 0x0000000281607211 */ /* 0x000fc400078208ff */
[-C--:B------:R-:W-:Y:S01]  /*17c0*/  LEA.HI.X.SX32 R83, R103, R0.reuse, 0x1, P0 ;  /* 0x0000000067537211 */ /* 0x080fe200000f0eff */
[----:B------:R-:W-:Y:S01]  /*17d0*/  IMAD R103, R3, 0x2, R127 ;  /* 0x0000000203677824 */ /* 0x000fe200078e027f */
[----:B------:R-:W-:Y:S02]  /*17e0*/  LEA.HI.X.SX32 R97, R129, R0, 0x1, P1 ;  /* 0x0000000081617211 */ /* 0x000fe400008f0eff */
[-C--:B-1----:R-:W-:Y:S01]  /*17f0*/  LEA R86, P0, R131, R2.reuse, 0x1 ;  /* 0x0000000283567211 */ /* 0x082fe200078008ff */
[----:B------:R-:W-:Y:S01]  /*1800*/  IMAD R129, R3, 0x2, R103 ;  /* 0x0000000203817824 */ /* 0x000fe200078e0267 */
[----:B------:R-:W-:Y:S01]  /*1810*/  LEA R80, P1, R135, R2, 0x1 ;  /* 0x0000000287507211 */ /* 0x000fe200078208ff */
[----:B------:R-:W5:Y:S01]  /*1820*/  LDG.E.U16 R109, desc[UR60][R96.64] ;  /* 0x0000003c606d7981 */ /* 0x000f62000c1e1500 */
[----:B------:R-:W-:Y:S01]  /*1830*/  LEA.HI.X.SX32 R87, R131, R0, 0x1, P0 ;  /* 0x0000000083577211 */ /* 0x000fe200000f0eff */
[----:B------:R-:W-:Y:S01]  /*1840*/  IMAD R131, R3, 0x2, R129 ;  /* 0x0000000203837824 */ /* 0x000fe200078e0281 */
[----:B---3--:R-:W-:Y:S01]  /*1850*/  LEA R88, P0, R133, R2, 0x1 ;  /* 0x0000000285587211 */ /* 0x008fe200078008ff */
[----:B------:R1:W3:Y:S02]  /*1860*/  LDG.E.U16 R106, desc[UR60][R82.64] ;  /* 0x0000003c526a7981 */ /* 0x0002e4000c1e1500 */
[----:B------:R-:W-:Y:S01]  /*1870*/  IMAD R151, R3, 0x2, R131 ;  /* 0x0000000203977824 */ /* 0x000fe200078e0283 */
[-C--:B------:R-:W-:Y:S01]  /*1880*/  LEA.HI.X.SX32 R89, R133, R0.reuse, 0x1, P0 ;  /* 0x0000000085597211 */ /* 0x080fe200000f0eff */
[----:B------:R1:W3:Y:S02]  /*1890*/  LDG.E.U16 R108, desc[UR60][R86.64] ;  /* 0x0000003c566c7981 */ /* 0x0002e4000c1e1500 */
[----:B------:R-:W-:Y:S01]  /*18a0*/  IMAD R133, R3, 0x2, R151 ;  /* 0x0000000203857824 */ /* 0x000fe200078e0297 */
[----:B------:R-:W-:Y:S01]  /*18b0*/  LEA.HI.X.SX32 R81, R135, R0, 0x1, P1 ;  /* 0x0000000087517211 */ /* 0x000fe200008f0eff */
[----:B------:R-:W3:Y:S01]  /*18c0*/  LDG.E.U16 R110, desc[UR60][R88.64] ;  /* 0x0000003c586e7981 */ /* 0x000ee2000c1e1500 */
[-C--:B0-----:R-:W-:Y:S01]  /*18d0*/  LEA R90, P0, R137, R2.reuse, 0x1 ;  /* 0x00000002895a7211 */ /* 0x081fe200078008ff */
[----:B------:R-:W-:Y:S01]  /*18e0*/  IMAD R135, R3, 0x2, R133 ;  /* 0x0000000203877824 */ /* 0x000fe200078e0285 */
[----:B-1----:R-:W-:Y:S01]  /*18f0*/  LEA R82, P1, R143, R2, 0x1 ;  /* 0x000000028f527211 */ /* 0x002fe200078208ff */
[----:B------:R0:W3:Y:S01]  /*1900*/  LDG.E.U16 R113, desc[UR60][R80.64] ;  /* 0x0000003c50717981 */ /* 0x0000e2000c1e1500 */
[----:B------:R-:W-:Y:S01]  /*1910*/  LEA.HI.X.SX32 R91, R137, R0, 0x1, P0 ;  /* 0x00000000895b7211 */ /* 0x000fe200000f0eff */
[----:B------:R-:W-:Y:S01]  /*1920*/  IMAD R137, R3, 0x2, R135 ;  /* 0x0000000203897824 */ /* 0x000fe200078e0287 */
[----:B------:R-:W-:-:S03]  /*1930*/  LEA R84, P0, R139, R2, 0x1 ;  /* 0x000000028b547211 */ /* 0x000fc600078008ff */
[----:B------:R-:W-:Y:S01]  /*1940*/  IMAD R97, R3, 0x2, R137 ;  /* 0x0000000203617824 */ /* 0x000fe200078e0289 */
[----:B------:R-:W-:Y:S01]  /*1950*/  LEA.HI.X.SX32 R85, R139, R0, 0x1, P0 ;  /* 0x000000008b557211 */ /* 0x000fe200000f0eff */
[----:B------:R1:W3:Y:S01]  /*1960*/  LDG.E.U16 R112, desc[UR60][R90.64] ;  /* 0x0000003c5a707981 */ /* 0x0002e2000c1e1500 */
[----:B------:R-:W-:Y:S01]  /*1970*/  LEA R86, P0, R141, R2, 0x1 ;  /* 0x000000028d567211 */ /* 0x000fe200078008ff */
[----:B------:R-:W-:Y:S01]  /*1980*/  IMAD R139, R3, 0x2, R97 ;  /* 0x00000002038b7824 */ /* 0x000fe200078e0261 */
[-C--:B------:R-:W-:Y:S01]  /*1990*/  LEA.HI.X.SX32 R83, R143, R0.reuse, 0x1, P1 ;  /* 0x000000008f537211 */ /* 0x080fe200008f0eff */
[----:B------:R1:W3:Y:S01]  /*19a0*/  LDG.E.U16 R114, desc[UR60][R84.64] ;  /* 0x0000003c54727981 */ /* 0x0002e2000c1e1500 */
[----:B------:R-:W-:Y:S01]  /*19b0*/  LEA.HI.X.SX32 R87, R141, R0, 0x1, P0 ;  /* 0x000000008d577211 */ /* 0x000fe200000f0eff */
[----:B------:R-:W-:Y:S01]  /*19c0*/  IMAD R141, R3, 0x2, R139 ;  /* 0x00000002038d7824 */ /* 0x000fe200078e028b */
[----:B0-----:R-:W-:Y:S01]  /*19d0*/  LEA R80, P0, R145, R2, 0x1 ;  /* 0x0000000291507211 */ /* 0x001fe200078008ff */
[----:B------:R0:W3:Y:S02]  /*19e0*/  LDG.E.U16 R159, desc[UR60][R82.64] ;  /* 0x0000003c529f7981 */ /* 0x0000e4000c1e1500 */
[----:B------:R-:W-:Y:S01]  /*19f0*/  IMAD R143, R3, 0x2, R141 ;  /* 0x00000002038f7824 */ /* 0x000fe200078e028d */
[----:B------:R-:W-:Y:S01]  /*1a00*/  LEA.HI.X.SX32 R81, R145, R0, 0x1, P0 ;  /* 0x0000000091517211 */ /* 0x000fe200000f0eff */
[----:B------:R-:W3:Y:S01]  /*1a10*/  LDG.E.U16 R116, desc[UR60][R86.64] ;  /* 0x0000003c56747981 */ /* 0x000ee2000c1e1500 */
[-C--:B------:R-:W-:Y:S01]  /*1a20*/  LEA R88, P0, R117, R2.reuse, 0x1 ;  /* 0x0000000275587211 */ /* 0x080fe200078008ff */
[----:B------:R-:W-:Y:S01]  /*1a30*/  IMAD R145, R3, 0x2, R143 ;  /* 0x0000000203917824 */ /* 0x000fe200078e028f */
[----:B-1----:R-:W-:Y:S01]  /*1a40*/  LEA R90, P1, R127, R2, 0x1 ;  /* 0x000000027f5a7211 */ /* 0x002fe200078208ff */
[----:B------:R1:W3:Y:S01]  /*1a50*/  LDG.E.U16 R118, desc[UR60][R80.64] ;  /* 0x0000003c50767981 */ /* 0x0002e2000c1e1500 */
[----:B------:R-:W-:Y:S01]  /*1a60*/  LEA.HI.X.SX32 R89, R117, R0, 0x1, P0 ;  /* 0x0000000075597211 */ /* 0x000fe200000f0eff */
[----:B------:R-:W-:Y:S01]  /*1a70*/  IMAD R117, R3, 0x2, R145 ;  /* 0x0000000203757824 */ /* 0x000fe200078e0291 */
[----:B------:R-:W-:-:S03]  /*1a80*/  LEA R84, P0, R123, R2, 0x1 ;  /* 0x000000027b547211 */ /* 0x000fc600078008ff */
[----:B------:R-:W-:Y:S01]  /*1a90*/  IMAD R153, R3, 0x2, R117 ;  /* 0x0000000203997824 */ /* 0x000fe200078e0275 */
[-C--:B------:R-:W-:Y:S01]  /*1aa0*/  LEA.HI.X.SX32 R85, R123, R0.reuse, 0x1, P0 ;  /* 0x000000007b557211 */ /* 0x080fe200000f0eff */
[----:B------:R4:W3:Y:S02]  /*1ab0*/  LDG.E.U16 R161, desc[UR60][R88.64] ;  /* 0x0000003c58a17981 */ /* 0x0008e4000c1e1500 */
[----:B------:R-:W-:Y:S01]  /*1ac0*/  IMAD R123, R3, 0x2, R153 ;  /* 0x00000002037b7824 */ /* 0x000fe200078e0299 */
[----:B------:R-:W-:Y:S01]  /*1ad0*/  LEA.HI.X.SX32 R91, R127, R0, 0x1, P1 ;  /* 0x000000007f5b7211 */ /* 0x000fe200008f0eff */
[----:B------:R4:W3:Y:S01]  /*1ae0*/  LDG.E.U16 R163, desc[UR60][R84.64] ;  /* 0x0000003c54a37981 */ /* 0x0008e2000c1e1500 */
        /* <DEDUP_REMOVED lines=10> */
[----:B----4-:R-:W-:Y:S01]  /*1b90*/  LEA R88, P0, R127, R2, 0x1 ;  /* 0x000000027f587211 */ /* 0x010fe200078008ff */
        /* <DEDUP_REMOVED lines=9> */
[----:B0-----:R-:W-:-:S02]  /*1c30*/  LEA R90, P1, R145, R2, 0x1 ;  /* 0x00000002915a7211 */ /* 0x001fc400078208ff */
[----:B------:R-:W-:Y:S02]  /*1c40*/  LEA R96, P0, R125, R2, 0x1 ;  /* 0x000000027d607211 */ /* 0x000fe400078008ff */
[-C--:B------:R-:W-:Y:S02]  /*1c50*/  LEA.HI.X.SX32 R91, R145, R0.reuse, 0x1, P1 ;  /* 0x00000000915b7211 */ /* 0x080fe400008f0eff */
[----:B------:R-:W-:Y:S02]  /*1c60*/  LEA.HI.X.SX32 R97, R125, R0, 0x1, P0 ;  /* 0x000000007d617211 */ /* 0x000fe400000f0eff */
[-C--:B-1----:R-:W-:Y:S01]  /*1c70*/  LEA R82, P1, R119, R2.reuse, 0x1 ;  /* 0x0000000277527211 */ /* 0x082fe200078208ff */
[----:B------:R-:W4:Y:S01]  /*1c80*/  LDG.E.U16 R147, desc[UR60][R90.64] ;  /* 0x0000003c5a937981 */ /* 0x000f22000c1e1500 */
[----:B------:R-:W-:Y:S02]  /*1c90*/  LEA R80, P0, R133, R2, 0x1 ;  /* 0x0000000285507211 */ /* 0x000fe400078008ff */
[-C--:B------:R-:W-:Y:S01]  /*1ca0*/  LEA.HI.X.SX32 R83, R119, R0.reuse, 0x1, P1 ;  /* 0x0000000077537211 */ /* 0x080fe200008f0eff */
[----:B------:R-:W4:Y:S01]  /*1cb0*/  LDG.E.U16 R122, desc[UR60][R96.64] ;  /* 0x0000003c607a7981 */ /* 0x000f22000c1e1500 */
[----:B------:R-:W-:-:S02]  /*1cc0*/  LEA.HI.X.SX32 R81, R133, R0, 0x1, P0 ;  /* 0x0000000085517211 */ /* 0x000fc400000f0eff */
[-C--:B------:R-:W-:Y:S01]  /*1cd0*/  LEA R86, P1, R103, R2.reuse, 0x1 ;  /* 0x0000000267567211 */ /* 0x080fe200078208ff */
[----:B------:R0:W4:Y:S01]  /*1ce0*/  LDG.E.U16 R119, desc[UR60][R84.64] ;  /* 0x0000003c54777981 */ /* 0x000122000c1e1500 */
[----:B------:R-:W-:Y:S02]  /*1cf0*/  LEA R88, P0, R139, R2, 0x1 ;  /* 0x000000028b587211 */ /* 0x000fe400078008ff */
[-C--:B------:R-:W-:Y:S01]  /*1d00*/  LEA.HI.X.SX32 R87, R103, R0.reuse, 0x1, P1 ;  /* 0x0000000067577211 */ /* 0x080fe200008f0eff */
[----:B------:R-:W-:Y:S01]  /*1d10*/  IMAD R145, R3, 0x2, R145 ;  /* 0x0000000203917824 */ /* 0x000fe200078e0291 */
[----:B------:R-:W-:Y:S01]  /*1d20*/  LEA.HI.X.SX32 R89, R139, R0, 0x1, P0 ;  /* 0x000000008b597211 */ /* 0x000fe200000f0eff */
[----:B------:R-:W4:Y:S01]  /*1d30*/  LDG.E.U16 R120, desc[UR60][R82.64] ;  /* 0x0000003c52787981 */ /* 0x000f22000c1e1500 */
[----:B0-----:R-:W-:-:S03]  /*1d40*/  LEA R84, P0, R151, R2, 0x1 ;  /* 0x0000000297547211 */ /* 0x001fc600078008ff */
[----:B------:R0:W4:Y:S01]  /*1d50*/  LDG.E.U16 R124, desc[UR60][R86.64] ;  /* 0x0000003c567c7981 */ /* 0x000122000c1e1500 */
[----:B------:R-:W-:-:S03]  /*1d60*/  LEA.HI.X.SX32 R85, R151, R0, 0x1, P0 ;  /* 0x0000000097557211 */ /* 0x000fc600000f0eff */
[----:B------:R1:W4:Y:S01]  /*1d70*/  LDG.E.U16 R128, desc[UR60][R88.64] ;  /* 0x0000003c58807981 */ /* 0x000322000c1e1500 */
[----:B------:R-:W-:-:S03]  /*1d80*/  LEA R90, P1, R117, R2, 0x1 ;  /* 0x00000002755a7211 */ /* 0x000fc600078208ff */
[----:B------:R1:W4:Y:S01]  /*1d90*/  LDG.E.U16 R126, desc[UR60][R80.64] ;  /* 0x0000003c507e7981 */ /* 0x000322000c1e1500 */
[----:B0-----:R-:W-:-:S03]  /*1da0*/  LEA R86, P0, R121, R2, 0x1 ;  /* 0x0000000279567211 */ /* 0x001fc600078008ff */
[----:B------:R0:W4:Y:S01]  /*1db0*/  LDG.E.U16 R133, desc[UR60][R84.64] ;  /* 0x0000003c54857981 */ /* 0x000122000c1e1500 */
[----:B------:R-:W-:Y:S02]  /*1dc0*/  LEA.HI.X.SX32 R87, R121, R0, 0x1, P0 ;  /* 0x0000000079577211 */ /* 0x000fe400000f0eff */
[----:B------:R-:W-:Y:S02]  /*1dd0*/  LEA R96, P0, R129, R2, 0x1 ;  /* 0x0000000281607211 */ /* 0x000fe400078008ff */
[-C--:B------:R-:W-:Y:S02]  /*1de0*/  LEA.HI.X.SX32 R91, R117, R0.reuse, 0x1, P1 ;  /* 0x00000000755b7211 */ /* 0x080fe400008f0eff */
[----:B------:R-:W-:Y:S01]  /*1df0*/  LEA.HI.X.SX32 R97, R129, R0, 0x1, P0 ;  /* 0x0000000081617211 */ /* 0x000fe200000f0eff */
[----:B------:R0:W4:Y:S01]  /*1e00*/  LDG.E.U16 R117, desc[UR60][R86.64] ;  /* 0x0000003c56757981 */ /* 0x000122000c1e1500 */
[-C--:B------:R-:W-:Y:S02]  /*1e10*/  LEA R82, P1, R145, R2.reuse, 0x1 ;  /* 0x0000000291527211 */ /* 0x080fe400078208ff */
[----:B-1----:R-:W-:Y:S01]  /*1e20*/  LEA R88, P0, R141, R2, 0x1 ;  /* 0x000000028d587211 */ /* 0x002fe200078008ff */
[----:B------:R-:W4:Y:S01]  /*1e30*/  LDG.E.U16 R130, desc[UR60][R90.64] ;  /* 0x0000003c5a827981 */ /* 0x000f22000c1e1500 */
[-C--:B------:R-:W-:Y:S01]  /*1e40*/  LEA.HI.X.SX32 R83, R145, R0.reuse, 0x1, P1 ;  /* 0x0000000091537211 */ /* 0x080fe200008f0eff */
[----:B------:R-:W-:Y:S01]  /*1e50*/  IMAD R145, R3, 0x2, R145 ;  /* 0x0000000203917824 */ /* 0x000fe200078e0291 */
[----:B------:R-:W-:Y:S01]  /*1e60*/  LEA.HI.X.SX32 R89, R141, R0, 0x1, P0 ;  /* 0x000000008d597211 */ /* 0x000fe200000f0eff */
[----:B------:R-:W4:Y:S01]  /*1e70*/  LDG.E.U16 R125, desc[UR60][R96.64] ;  /* 0x0000003c607d7981 */ /* 0x000f22000c1e1500 */
[----:B------:R-:W-:-:S02]  /*1e80*/  LEA R80, P1, R149, R2, 0x1 ;  /* 0x0000000295507211 */ /* 0x000fc400078208ff */
[----:B0-----:R-:W-:Y:S01]  /*1e90*/  LEA R84, P0, R153, R2, 0x1 ;  /* 0x0000000299547211 */ /* 0x001fe200078008ff */
[----:B------:R0:W4:Y:S01]  /*1ea0*/  LDG.E.U16 R136, desc[UR60][R82.64] ;  /* 0x0000003c52887981 */ /* 0x000122000c1e1500 */
[-C--:B------:R-:W-:Y:S02]  /*1eb0*/  LEA.HI.X.SX32 R81, R149, R0.reuse, 0x1, P1 ;  /* 0x0000000095517211 */ /* 0x080fe400008f0eff */
[----:B------:R-:W-:Y:S01]  /*1ec0*/  LEA.HI.X.SX32 R85, R153, R0, 0x1, P0 ;  /* 0x0000000099557211 */ /* 0x000fe200000f0eff */
[----:B------:R-:W-:Y:S01]  /*1ed0*/  IMAD R3, R3, 0x2, R145 ;  /* 0x0000000203037824 */ /* 0x000fe200078e0291 */
[-C--:B------:R-:W-:Y:S01]  /*1ee0*/  LEA R102, P1, R135, R2.reuse, 0x1 ;  /* 0x0000000287667211 */ /* 0x080fe200078208ff */
[----:B------:R1:W4:Y:S01]  /*1ef0*/  LDG.E.U16 R121, desc[UR60][R80.64] ;  /* 0x0000003c50797981 */ /* 0x000322000c1e1500 */
[----:B------:R-:W-:Y:S02]  /*1f00*/  LEA R86, P0, R145, R2, 0x1 ;  /* 0x0000000291567211 */ /* 0x000fe400078008ff */
[-C--:B------:R-:W-:Y:S01]  /*1f10*/  LEA.HI.X.SX32 R103, R135, R0.reuse, 0x1, P1 ;  /* 0x0000000087677211 */ /* 0x080fe200008f0eff */
[----:B------:R1:W4:Y:S01]  /*1f20*/  LDG.E.U16 R129, desc[UR60][R88.64] ;  /* 0x0000003c58817981 */ /* 0x000322000c1e1500 */
[----:B------:R-:W-:-:S02]  /*1f30*/  LEA.HI.X.SX32 R87, R145, R0, 0x1, P0 ;  /* 0x0000000091577211 */ /* 0x000fc400000f0eff */
[-C--:B0-----:R-:W-:Y:S01]  /*1f40*/  LEA R82, P1, R155, R2.reuse, 0x1 ;  /* 0x000000029b527211 */ /* 0x081fe200078208ff */
[----:B------:R-:W4:Y:S01]  /*1f50*/  LDG.E.U16 R127, desc[UR60][R102.64] ;  /* 0x0000003c667f7981 */ /* 0x000f22000c1e1500 */
[----:B-1----:R-:W-:Y:S02]  /*1f60*/  LEA R80, P0, R107, R2, 0x1 ;  /* 0x000000026b507211 */ /* 0x002fe400078008ff */
[-C--:B------:R-:W-:Y:S01]  /*1f70*/  LEA.HI.X.SX32 R83, R155, R0.reuse, 0x1, P1 ;  /* 0x000000009b537211 */ /* 0x080fe200008f0eff */
[----:B------:R0:W4:Y:S01]  /*1f80*/  LDG.E.U16 R132, desc[UR60][R84.64] ;  /* 0x0000003c54847981 */ /* 0x000122000c1e1500 */
[----:B------:R-:W-:Y:S02]  /*1f90*/  LEA.HI.X.SX32 R81, R107, R0, 0x1, P0 ;  /* 0x000000006b517211 */ /* 0x000fe400000f0eff */
[-C--:B------:R-:W-:Y:S01]  /*1fa0*/  LEA R90, P1, R3, R2.reuse, 0x1 ;  /* 0x00000002035a7211 */ /* 0x080fe200078208ff */
[----:B------:R1:W4:Y:S01]  /*1fb0*/  LDG.E.U16 R134, desc[UR60][R82.64] ;  /* 0x0000003c52867981 */ /* 0x000322000c1e1500 */
[----:B------:R-:W-:-:S02]  /*1fc0*/  LEA R96, P0, R111, R2, 0x1 ;  /* 0x000000026f607211 */ /* 0x000fc400078008ff */
[-C--:B------:R-:W-:Y:S01]  /*1fd0*/  LEA.HI.X.SX32 R91, R3, R0.reuse, 0x1, P1 ;  /* 0x00000000035b7211 */ /* 0x080fe200008f0eff */
[----:B------:R1:W4:Y:S01]  /*1fe0*/  LDG.E.U16 R135, desc[UR60][R86.64] ;  /* 0x0000003c56877981 */ /* 0x000322000c1e1500 */
[----:B------:R-:W-:Y:S02]  /*1ff0*/  LEA.HI.X.SX32 R97, R111, R0, 0x1, P0 ;  /* 0x000000006f617211 */ /* 0x000fe400000f0eff */
[-C--:B------:R-:W-:Y:S01]  /*2000*/  LEA R88, P1, R115, R2.reuse, 0x1 ;  /* 0x0000000273587211 */ /* 0x080fe200078208ff */
[----:B------:R1:W4:Y:S01]  /*2010*/  LDG.E.U16 R107, desc[UR60][R90.64] ;  /* 0x0000003c5a6b7981 */ /* 0x000322000c1e1500 */
[----:B0-----:R-:W-:Y:S02]  /*2020*/  LEA R84, P0, R131, R2, 0x1 ;  /* 0x0000000283547211 */ /* 0x001fe400078008ff */
[-C--:B------:R-:W-:Y:S01]  /*2030*/  LEA.HI.X.SX32 R89, R115, R0.reuse, 0x1, P1 ;  /* 0x0000000073597211 */ /* 0x080fe200008f0eff */
[----:B------:R0:W4:Y:S01]  /*2040*/  LDG.E.U16 R80, desc[UR60][R80.64] ;  /* 0x0000003c50507981 */ /* 0x000122000c1e1500 */
[----:B------:R-:W-:-:S02]  /*2050*/  LEA.HI.X.SX32 R85, R131, R0, 0x1, P0 ;  /* 0x0000000083557211 */ /* 0x000fc400000f0eff */
[-C--:B-1----:R-:W-:Y:S01]  /*2060*/  LEA R82, P0, R137, R2.reuse, 0x1 ;  /* 0x0000000289527211 */ /* 0x082fe200078008ff */
[----:B------:R-:W4:Y:S01]  /*2070*/  LDG.E.U16 R96, desc[UR60][R96.64] ;  /* 0x0000003c60607981 */ /* 0x000f22000c1e1500 */
[----:B------:R-:W-:Y:S02]  /*2080*/  LEA R86, P1, R143, R2, 0x1 ;  /* 0x000000028f567211 */ /* 0x000fe400078208ff */
[-C--:B------:R-:W-:Y:S01]  /*2090*/  LEA.HI.X.SX32 R83, R137, R0.reuse, 0x1, P0 ;  /* 0x0000000089537211 */ /* 0x080fe200000f0eff */
[----:B------:R-:W4:Y:S01]  /*20a0*/  LDG.E.U16 R88, desc[UR60][R88.64] ;  /* 0x0000003c58587981 */ /* 0x000f22000c1e1500 */
[----:B------:R-:W-:Y:S02]  /*20b0*/  LEA.HI.X.SX32 R87, R143, R0, 0x1, P1 ;  /* 0x000000008f577211 */ /* 0x000fe400008f0eff */
[-C--:B------:R-:W-:Y:S01]  /*20c0*/  LEA R90, P0, R123, R2.reuse, 0x1 ;  /* 0x000000027b5a7211 */ /* 0x080fe200078008ff */
[----:B------:R-:W4:Y:S01]  /*20d0*/  LDG.E.U16 R84, desc[UR60][R84.64] ;  /* 0x0000003c54547981 */ /* 0x000f22000c1e1500 */
[----:B------:R-:W-:-:S02]  /*20e0*/  LEA R102, P1, R157, R2, 0x1 ;  /* 0x000000029d667211 */ /* 0x000fc400078208ff */
[-C--:B------:R-:W-:Y:S01]  /*20f0*/  LEA.HI.X.SX32 R91, R123, R0.reuse, 0x1, P0 ;  /* 0x000000007b5b7211 */ /* 0x080fe200000f0eff */
[----:B------:R-:W4:Y:S01]  /*2100*/  LDG.E.U16 R82, desc[UR60][R82.64] ;  /* 0x0000003c52527981 */ /* 0x000f22000c1e1500 */
[----:B------:R-:W-:-:S03]  /*2110*/  LEA.HI.X.SX32 R103, R157, R0, 0x1, P1 ;  /* 0x000000009d677211 */ /* 0x000fc600008f0eff */
[----:B------:R-:W4:Y:S04]  /*2120*/  LDG.E.U16 R86, desc[UR60][R86.64] ;  /* 0x0000003c56567981 */ /* 0x000f28000c1e1500 */
[----:B------:R-:W4:Y:S04]  /*2130*/  LDG.E.U16 R90, desc[UR60][R90.64] ;  /* 0x0000003c5a5a7981 */ /* 0x000f28000c1e1500 */
[----:B------:R-:W4:Y:S01]  /*2140*/  LDG.E.U16 R102, desc[UR60][R102.64] ;  /* 0x0000003c66667981 */ /* 0x000f22000c1e1500 */
[----:B0-----:R-:W0:Y:S01]  /*2150*/  S2R R81, SR_CgaCtaId ;  /* 0x0000000000517919 */ /* 0x001e220000008800 */
[----:B------:R-:W-:-:S02]  /*2160*/  LOP3.LUT R3, R4, 0x3f, RZ, 0xc0, !PT ;  /* 0x0000003f04037812 */ /* 0x000fc400078ec0ff */
[----:B------:R-:W-:Y:S02]  /*2170*/  SHF.R.S32.HI R0, RZ, 0x6, R4 ;  /* 0x00000006ff007819 */ /* 0x000fe40000011404 */
[----:B------:R-:W-:Y:S01]  /*2180*/  MOV R2, 0x400 ;  /* 0x0000040000027802 */ /* 0x000fe20000000f00 */
[----:B------:R-:W-:Y:S01]  /*2190*/  IMAD.SHL.U32 R3, R3, 0x2, RZ ;  /* 0x0000000203037824 */ /* 0x000fe200078e00ff */
[----:B------:R-:W-:Y:S02]  /*21a0*/  SGXT R0, R0, 0x1 ;  /* 0x000000010000781a */ /* 0x000fe40000000200 */
[----:B0-----:R-:W-:Y:S02]  /*21b0*/  LEA R208, R81, R2, 0x18 ;  /* 0x0000000251d07211 */ /* 0x001fe400078ec0ff */
[----:B------:R-:W-:-:S05]  /*21c0*/  LOP3.LUT R2, R3, 0x90, R0, 0x78, !PT ;  /* 0x0000009003027812 */ /* 0x000fca00078e7800 */
[----:B------:R-:W-:-:S05]  /*21d0*/  IMAD.IADD R0, R2, 0x1, R208 ;  /* 0x0000000102007824 */ /* 0x000fca00078e02d0 */
[----:B------:R0:W-:Y:S02]  /*21e0*/  STS.U16 [R0], R7 ;  /* 0x0000000700007388 */ /* 0x0001e40000000400 */
[----:B0-----:R-:W-:Y:S02]  /*21f0*/  LOP3.LUT R7, R2, 0x20, RZ, 0x3c, !PT ;  /* 0x0000002002077812 */ /* 0x001fe400078e3cff */
[----:B------:R-:W-:Y:S03]  /*2200*/  STS.U16 [R0+0x400], R11 ;  /* 0x0004000b00007388 */ /* 0x000fe60000000400 */
[----:B------:R-:W-:Y:S01]  /*2210*/  IMAD.IADD R7, R208, 0x1, R7 ;  /* 0x00000001d0077824 */ /* 0x000fe200078e0207 */
[----:B------:R-:W-:Y:S04]  /*2220*/  STS.U16 [R0+0x800], R15 ;  /* 0x0008000f00007388 */ /* 0x000fe80000000400 */
        /* <DEDUP_REMOVED lines=10> */
[----:B--2---:R-:W-:Y:S04]  /*22d0*/  STS.U16 [R0+0x3400], R59 ;  /* 0x0034003b00007388 */ /* 0x004fe80000000400 */
[----:B------:R-:W-:Y:S04]  /*22e0*/  STS.U16 [R0+0x3800], R63 ;  /* 0x0038003f00007388 */ /* 0x000fe80000000400 */
[----:B------:R-:W-:Y:S04]  /*22f0*/  STS.U16 [R0+0x3c00], R67 ;  /* 0x003c004300007388 */ /* 0x000fe80000000400 */
[----:B------:R-:W-:Y:S04]  /*2300*/  STS.U16 [R0+0x4000], R71 ;  /* 0x0040004700007388 */ /* 0x000fe80000000400 */
[----:B------:R-:W-:Y:S04]  /*2310*/  STS.U16 [R0+0x4400], R75 ;  /* 0x0044004b00007388 */ /* 0x000fe80000000400 */
[----:B-----5:R-:W-:Y:S04]  /*2320*/  STS.U16 [R0+0x4800], R79 ;  /* 0x0048004f00007388 */ /* 0x020fe80000000400 */
[----:B------:R-:W-:Y:S04]  /*2330*/  STS.U16 [R0+0x4c00], R95 ;  /* 0x004c005f00007388 */ /* 0x000fe80000000400 */
[----:B------:R-:W-:Y:S04]  /*2340*/  STS.U16 [R0+0x5000], R101 ;  /* 0x0050006500007388 */ /* 0x000fe80000000400 */
[----:B------:R-:W-:Y:S04]  /*2350*/  STS.U16 [R0+0x5400], R109 ;  /* 0x0054006d00007388 */ /* 0x000fe80000000400 */
[----:B---3--:R-:W-:Y:S04]  /*2360*/  STS.U16 [R0+0x5800], R113 ;  /* 0x0058007100007388 */ /* 0x008fe80000000400 */
[----:B------:R-:W-:Y:S04]  /*2370*/  STS.U16 [R0+0x5c00], R159 ;  /* 0x005c009f00007388 */ /* 0x000fe80000000400 */
[----:B------:R-:W-:Y:S04]  /*2380*/  STS.U16 [R0+0x6000], R161 ;  /* 0x006000a100007388 */ /* 0x000fe80000000400 */
[----:B------:R-:W-:Y:S04]  /*2390*/  STS.U16 [R0+0x6400], R163 ;  /* 0x006400a300007388 */ /* 0x000fe80000000400 */
[----:B------:R-:W-:Y:S04]  /*23a0*/  STS.U16 [R0+0x6800], R165 ;  /* 0x006800a500007388 */ /* 0x000fe80000000400 */
[----:B------:R-:W-:Y:S04]  /*23b0*/  STS.U16 [R0+0x6c00], R167 ;  /* 0x006c00a700007388 */ /* 0x000fe80000000400 */
[----:B----4-:R-:W-:Y:S04]  /*23c0*/  STS.U16 [R0+0x7000], R169 ;  /* 0x007000a900007388 */ /* 0x010fe80000000400 */
[----:B------:R-:W-:Y:S04]  /*23d0*/  STS.U16 [R0+0x7400], R171 ;  /* 0x007400ab00007388 */ /* 0x000fe80000000400 */
[----:B------:R-:W-:Y:S04]  /*23e0*/  STS.U16 [R0+0x7800], R173 ;  /* 0x007800ad00007388 */ /* 0x000fe80000000400 */
[----:B------:R-:W-:Y:S04]  /*23f0*/  STS.U16 [R0+0x7c00], R147 ;  /* 0x007c009300007388 */ /* 0x000fe80000000400 */
[----:B------:R0:W-:Y:S02]  /*2400*/  STS.U16 [R7+0x100], R6 ;  /* 0x0001000607007388 */ /* 0x0001e40000000400 */
[----:B0-----:R-:W-:-:S02]  /*2410*/  LOP3.LUT R6, R2, 0x40, RZ, 0x3c, !PT ;  /* 0x0000004002067812 */ /* 0x001fc400078e3cff */
[----:B------:R-:W-:-:S03]  /*2420*/  LOP3.LUT R2, R2, 0x60, RZ, 0x3c, !PT ;  /* 0x0000006002027812 */ /* 0x000fc600078e3cff */
[C---:B------:R-:W-:Y:S02]  /*2430*/  IMAD.IADD R11, R208.reuse, 0x1, R6 ;  /* 0x00000001d00b7824 */ /* 0x040fe400078e0206 */
[----:B------:R-:W-:Y:S01]  /*2440*/  IMAD.IADD R2, R208, 0x1, R2 ;  /* 0x00000001d0027824 */ /* 0x000fe200078e0202 */
[----:B------:R-:W-:Y:S01]  /*2450*/  STS.U16 [R7+0x500], R10 ;  /* 0x0005000a07007388 */ /* 0x000fe20000000400 */
[----:B------:R-:W-:-:S03]  /*2460*/  VIADD R162, R5, 0x40 ;  /* 0x0000004005a27836 */ /* 0x000fc60000000000 */
        /* <DEDUP_REMOVED lines=33> */
[----:B------:R0:W-:Y:S04]  /*2680*/  STS.U16 [R11+0xe00], R20 ;  /* 0x000e00140b007388 */ /* 0x0001e80000000400 */
        /* <DEDUP_REMOVED lines=30> */
[----:B------:R-:W-:Y:S01]  /*2870*/  STS.U16 [R2+0xf00], R21 ;  /* 0x000f001502007388 */ /* 0x000fe20000000400 */
[----:B------:R-:W-:Y:S01]  /*2880*/  ISETP.GE.AND P0, PT, R162, 0x1, PT ;  /* 0x00000001a200780c */ /* 0x000fe20003f06270 */
[----:B0-----:R-:W-:Y:S01]  /*2890*/  IMAD.MOV.U32 R20, RZ, RZ, -0x800000 ;  /* 0xff800000ff147424 */ /* 0x001fe200078e00ff */
[----:B------:R-:W-:Y:S01]  /*28a0*/  CS2R R26, SRZ ;  /* 0x00000000001a7805 */ /* 0x000fe2000001ff00 */
[----:B------:R0:W-:Y:S01]  /*28b0*/  STS.U16 [R2+0xb00], R17 ;  /* 0x000b001102007388 */ /* 0x0001e20000000400 */
[----:B------:R-:W-:Y:S01]  /*28c0*/  IMAD.MOV.U32 R18, RZ, RZ, 0x3f800000 ;  /* 0x3f800000ff127424 */ /* 0x000fe200078e00ff */
[----:B------:R-:W-:Y:S01]  /*28d0*/  CS2R R30, SRZ ;  /* 0x00000000001e7805 */ /* 0x000fe2000001ff00 */
[----:B------:R-:W-:Y:S01]  /*28e0*/  IMAD.MOV.U32 R19, RZ, RZ, -0x800000 ;  /* 0xff800000ff137424 */ /* 0x000fe200078e00ff */
[----:B------:R1:W-:Y:S01]  /*28f0*/  STS.U16 [R2+0x1300], R25 ;  /* 0x0013001902007388 */ /* 0x0003e20000000400 */
[----:B------:R-:W-:-:S02]  /*2900*/  CS2R R34, SRZ ;  /* 0x0000000000227805 */ /* 0x000fc4000001ff00 */
[----:B------:R-:W-:Y:S02]  /*2910*/  CS2R R38, SRZ ;  /* 0x0000000000267805 */ /* 0x000fe4000001ff00 */
[----:B------:R-:W-:Y:S01]  /*2920*/  CS2R R42, SRZ ;  /* 0x00000000002a7805 */ /* 0x000fe2000001ff00 */
[----:B------:R2:W-:Y:S01]  /*2930*/  STS.U16 [R2+0x1700], R29 ;  /* 0x0017001d02007388 */ /* 0x0005e20000000400 */
[----:B------:R-:W-:Y:S01]  /*2940*/  CS2R R46, SRZ ;  /* 0x00000000002e7805 */ /* 0x000fe2000001ff00 */
[----:B0-----:R-:W-:Y:S01]  /*2950*/  IMAD.MOV.U32 R17, RZ, RZ, 0x3f800000 ;  /* 0x3f800000ff117424 */ /* 0x001fe200078e00ff */
[----:B------:R-:W-:Y:S01]  /*2960*/  CS2R R50, SRZ ;  /* 0x0000000000327805 */ /* 0x000fe2000001ff00 */
[----:B------:R-:W-:Y:S01]  /*2970*/  STS.U16 [R2+0x7f00], R107 ;  /* 0x007f006b02007388 */ /* 0x000fe20000000400 */
[----:B------:R-:W-:Y:S02]  /*2980*/  CS2R R54, SRZ ;  /* 0x0000000000367805 */ /* 0x000fe4000001ff00 */
[----:B-1----:R-:W-:-:S02]  /*2990*/  CS2R R24, SRZ ;  /* 0x0000000000187805 */ /* 0x002fc4000001ff00 */
[----:B------:R-:W-:Y:S01]  /*29a0*/  CS2R R58, SRZ ;  /* 0x00000000003a7805 */ /* 0x000fe2000001ff00 */
[----:B------:R0:W-:Y:S01]  /*29b0*/  STS.U16 [R2+0x1b00], R33 ;  /* 0x001b002102007388 */ /* 0x0001e20000000400 */
[----:B------:R-:W-:Y:S02]  /*29c0*/  CS2R R62, SRZ ;  /* 0x00000000003e7805 */ /* 0x000fe4000001ff00 */
[----:B--2---:R-:W-:Y:S02]  /*29d0*/  CS2R R28, SRZ ;  /* 0x00000000001c7805 */ /* 0x004fe4000001ff00 */
[----:B------:R-:W-:Y:S01]  /*29e0*/  CS2R R66, SRZ ;  /* 0x0000000000427805 */ /* 0x000fe2000001ff00 */
[----:B------:R1:W-:Y:S01]  /*29f0*/  STS.U16 [R2+0x1f00], R37 ;  /* 0x001f002502007388 */ /* 0x0003e20000000400 */
[----:B------:R-:W-:Y:S02]  /*2a00*/  CS2R R70, SRZ ;  /* 0x0000000000467805 */ /* 0x000fe4000001ff00 */
[----:B------:R-:W-:-:S02]  /*2a10*/  CS2R R74, SRZ ;  /* 0x00000000004a7805 */ /* 0x000fc4000001ff00 */
[----:B------:R-:W-:Y:S01]  /*2a20*/  CS2R R78, SRZ ;  /* 0x00000000004e7805 */ /* 0x000fe2000001ff00 */
[----:B------:R2:W-:Y:S01]  /*2a30*/  STS.U16 [R2+0x2300], R41 ;  /* 0x0023002902007388 */ /* 0x0005e20000000400 */
[----:B------:R-:W-:Y:S02]  /*2a40*/  CS2R R94, SRZ ;  /* 0x00000000005e7805 */ /* 0x000fe4000001ff00 */
[----:B0-----:R-:W-:Y:S02]  /*2a50*/  CS2R R32, SRZ ;  /* 0x0000000000207805 */ /* 0x001fe4000001ff00 */
[----:B------:R-:W-:Y:S01]  /*2a60*/  CS2R R100, SRZ ;  /* 0x0000000000647805 */ /* 0x000fe2000001ff00 */
[----:B------:R0:W-:Y:S01]  /*2a70*/  STS.U16 [R2+0x2700], R45 ;  /* 0x0027002d02007388 */ /* 0x0001e20000000400 */
        /* <DEDUP_REMOVED lines=9> */
[----:B0-----:R-:W-:-:S02]  /*2b10*/  CS2R R44, SRZ ;  /* 0x00000000002c7805 */ /* 0x001fc4000001ff00 */
[----:B------:R-:W-:Y:S01]  /*2b20*/  CS2R R120, SRZ ;  /* 0x0000000000787805 */ /* 0x000fe2000001ff00 */
[----:B------:R0:W-:Y:S01]  /*2b30*/  STS.U16 [R2+0x3300], R57 ;  /* 0x0033003902007388 */ /* 0x0001e20000000400 */
[----:B------:R-:W-:Y:S02]  /*2b40*/  CS2R R122, SRZ ;  /* 0x00000000007a7805 */ /* 0x000fe4000001ff00 */
[----:B-1----:R-:W-:Y:S02]  /*2b50*/  CS2R R48, SRZ ;  /* 0x0000000000307805 */ /* 0x002fe4000001ff00 */
[----:B------:R-:W-:Y:S01]  /*2b60*/  CS2R R124, SRZ ;  /* 0x00000000007c7805 */ /* 0x000fe2000001ff00 */
[----:B------:R1:W-:Y:S01]  /*2b70*/  STS.U16 [R2+0x3700], R61 ;  /* 0x0037003d02007388 */ /* 0x0003e20000000400 */
[----:B------:R-:W-:Y:S02]  /*2b80*/  CS2R R126, SRZ ;  /* 0x00000000007e7805 */ /* 0x000fe4000001ff00 */
[----:B--2---:R-:W-:-:S02]  /*2b90*/  CS2R R52, SRZ ;  /* 0x0000000000347805 */ /* 0x004fc4000001ff00 */
        /* <DEDUP_REMOVED lines=24> */
[C---:B------:R-:W-:Y:S01]  /*2d20*/  LOP3.LUT R7, R4.reuse, 0x7f, RZ, 0xc0, !PT ;  /* 0x0000007f04077812 */ /* 0x040fe200078ec0ff */
[----:B------:R2:W-:Y:S01]  /*2d30*/  STS.U16 [R2+0x5300], R105 ;  /* 0x0053006902007388 */ /* 0x0005e20000000400 */
[C---:B------:R-:W-:Y:S01]  /*2d40*/  IMAD.SHL.U32 R6, R4.reuse, 0x2, RZ ;  /* 0x0000000204067824 */ /* 0x040fe200078e00ff */
[----:B0-----:R-:W-:Y:S02]  /*2d50*/  CS2R R92, SRZ ;  /* 0x00000000005c7805 */ /* 0x001fe4000001ff00 */
[----:B------:R-:W-:Y:S01]  /*2d60*/  LOP3.LUT R22, R4, 0x40, RZ, 0xc0, !PT ;  /* 0x0000004004167812 */ /* 0x000fe200078ec0ff */
[----:B------:R0:W-:Y:S01]  /*2d70*/  STS.U16 [R2+0x5700], R110 ;  /* 0x0057006e02007388 */ /* 0x0001e20000000400 */
[----:B-1----:R-:W-:-:S03]  /*2d80*/  CS2R R98, SRZ ;  /* 0x0000000000627805 */ /* 0x002fc6000001ff00 */
[----:B------:R1:W-:Y:S01]  /*2d90*/  STS.U16 [R2+0x5b00], R116 ;  /* 0x005b007402007388 */ /* 0x0003e20000000400 */
[----:B--2---:R-:W-:-:S03]  /*2da0*/  CS2R R104, SRZ ;  /* 0x0000000000687805 */ /* 0x004fc6000001ff00 */
[----:B------:R2:W-:Y:S01]  /*2db0*/  STS.U16 [R2+0x5f00], R80 ;  /* 0x005f005002007388 */ /* 0x0005e20000000400 */
[----:B0-----:R-:W-:-:S03]  /*2dc0*/  CS2R R110, SRZ ;  /* 0x00000000006e7805 */ /* 0x001fc6000001ff00 */
        /* <DEDUP_REMOVED lines=13> */
[----:B-1----:R-:W-:Y:S02]  /*2ea0*/  CS2R R86, SRZ ;  /* 0x0000000000567805 */ /* 0x002fe4000001ff00 */
[----:B--2---:R-:W-:Y:S02]  /*2eb0*/  CS2R R90, SRZ ;  /* 0x00000000005a7805 */ /* 0x004fe4000001ff00 */
[----:B0-----:R-:W-:Y:S01]  /*2ec0*/  CS2R R102, SRZ ;  /* 0x0000000000667805 */ /* 0x001fe2000001ff00 */
[----:B------:R-:W-:Y:S06]  /*2ed0*/  @!P0 BRA `(.L_x_0) ;  /* 0x0000003400ac8947 */ /* 0x000fec0003800000 */
[----:B------:R-:W0:Y:S01]  /*2ee0*/  LDC.64 R10, c[0x0][0x260] ;  /* 0x00009800ff0a7b82 */ /* 0x000e220000000a00 */
[--C-:B------:R-:W-:Y:S02]  /*2ef0*/  SHF.R.U32.HI R2, RZ, 0x4, R4.reuse ;  /* 0x00000004ff027819 */ /* 0x100fe40000011604 */
[----:B------:R-:W-:Y:S02]  /*2f00*/  CS2R R24, SRZ ;  /* 0x0000000000187805 */ /* 0x000fe4000001ff00 */
[----:B------:R-:W-:Y:S02]  /*2f10*/  SHF.R.U32.HI R9, RZ, 0x2, R4 ;  /* 0x00000002ff097819 */ /* 0x000fe40000011604 */
[----:B------:R-:W-:Y:S02]  /*2f20*/  CS2R R26, SRZ ;  /* 0x00000000001a7805 */ /* 0x000fe4000001ff00 */
[----:B------:R-:W-:Y:S02]  /*2f30*/  SGXT.U32 R2, R2, 0x3 ;  /* 0x000000030202781a */ /* 0x000fe40000000000 */
[----:B------:R-:W-:-:S02]  /*2f40*/  CS2R R28, SRZ ;  /* 0x00000000001c7805 */ /* 0x000fc4000001ff00 */
[----:B------:R-:W-:Y:S01]  /*2f50*/  SHF.R.U32.HI R8, RZ, 0x1, R4 ;  /* 0x00000001ff087819 */ /* 0x000fe20000011604 */
[----:B------:R-:W1:Y:S01]  /*2f60*/  LDC R23, c[0x0][0x268] ;  /* 0x00009a00ff177b82 */ /* 0x000e620000000800 */
[----:B------:R-:W-:Y:S02]  /*2f70*/  SGXT.U32 R9, R9, 0x3 ;  /* 0x000000030909781a */ /* 0x000fe40000000000 */
[----:B------:R-:W-:Y:S02]  /*2f80*/  CS2R R30, SRZ ;  /* 0x00000000001e7805 */ /* 0x000fe4000001ff00 */
[----:B------:R-:W-:Y:S02]  /*2f90*/  CS2R R32, SRZ ;  /* 0x0000000000207805 */ /* 0x000fe4000001ff00 */
[----:B------:R-:W-:Y:S02]  /*2fa0*/  CS2R R34, SRZ ;  /* 0x0000000000227805 */ /* 0x000fe4000001ff00 */
[----:B------:R-:W-:-:S02]  /*2fb0*/  LOP3.LUT R8, R9, 0x30, R8, 0xf8, !PT ;  /* 0x0000003009087812 */ /* 0x000fc400078ef808 */
[----:B------:R-:W-:Y:S02]  /*2fc0*/  CS2R R36, SRZ ;  /* 0x0000000000247805 */ /* 0x000fe4000001ff00 */
[----:B------:R-:W-:Y:S01]  /*2fd0*/  CS2R R38, SRZ ;  /* 0x0000000000267805 */ /* 0x000fe2000001ff00 */
[----:B------:R-:W2:Y:S01]  /*2fe0*/  LDC.64 R162, c[0x0][0x250] ;  /* 0x00009400ffa27b82 */ /* 0x000ea20000000a00 */
[----:B------:R-:W-:Y:S02]  /*2ff0*/  CS2R R40, SRZ ;  /* 0x0000000000287805 */ /* 0x000fe4000001ff00 */
[----:B------:R-:W-:Y:S02]  /*3000*/  CS2R R42, SRZ ;  /* 0x00000000002a7805 */ /* 0x000fe4000001ff00 */
[----:B------:R-:W-:Y:S02]  /*3010*/  CS2R R44, SRZ ;  /* 0x00000000002c7805 */ /* 0x000fe4000001ff00 */
[----:B------:R-:W-:-:S02]  /*3020*/  CS2R R46, SRZ ;  /* 0x00000000002e7805 */ /* 0x000fc4000001ff00 */
[----:B------:R-:W-:Y:S02]  /*3030*/  CS2R R48, SRZ ;  /* 0x0000000000307805 */ /* 0x000fe4000001ff00 */
[----:B------:R-:W-:Y:S02]  /*3040*/  CS2R R50, SRZ ;  /* 0x0000000000327805 */ /* 0x000fe4000001ff00 */
[----:B------:R-:W-:Y:S01]  /*3050*/  CS2R R52, SRZ ;  /* 0x0000000000347805 */ /* 0x000fe2000001ff00 */
[----:B0-----:R-:W-:Y:S01]  /*3060*/  IMAD.MOV.U32 R16, RZ, RZ, R10 ;  /* 0x000000ffff107224 */ /* 0x001fe200078e000a */
[----:B------:R0:W-:Y:S01]  /*3070*/  STL [R1+0x100], R11 ;  /* 0x0001000b01007387 */ /* 0x0001e20000100800 */
[----:B------:R-:W-:Y:S01]  /*3080*/  IMAD.MOV.U32 R6, RZ, RZ, R11 ;  /* 0x000000ffff067224 */ /* 0x000fe200078e000b */
[----:B------:R-:W3:Y:S01]  /*3090*/  LDC.64 R164, c[0x0][0x220] ;  /* 0x00008800ffa47b82 */ /* 0x000ee20000000a00 */
[----:B------:R-:W-:Y:S02]  /*30a0*/  CS2R R54, SRZ ;  /* 0x0000000000367805 */ /* 0x000fe4000001ff00 */
[----:B------:R-:W-:-:S02]  /*30b0*/  CS2R R56, SRZ ;  /* 0x0000000000387805 */ /* 0x000fc4000001ff00 */
[----:B------:R-:W-:Y:S02]  /*30c0*/  CS2R R58, SRZ ;  /* 0x00000000003a7805 */ /* 0x000fe4000001ff00 */
[----:B------:R-:W-:Y:S01]  /*30d0*/  CS2R R60, SRZ ;  /* 0x00000000003c7805 */ /* 0x000fe2000001ff00 */
[----:B-1----:R-:W-:Y:S01]  /*30e0*/  IMAD R10, R2, R23, RZ ;  /* 0x00000017020a7224 */ /* 0x002fe200078e02ff */
[----:B------:R-:W-:Y:S01]  /*30f0*/  LOP3.LUT R2, R8, R5, RZ, 0xfc, !PT ;  /* 0x0000000508027212 */ /* 0x000fe200078efcff */
[----:B------:R-:W-:Y:S01]  /*3100*/  IMAD.MOV.U32 R8, RZ, RZ, RZ ;  /* 0x000000ffff087224 */ /* 0x000fe200078e00ff */
[----:B------:R-:W-:Y:S01]  /*3110*/  SHF.R.U32.HI R5, RZ, 0x4, R208 ;  /* 0x00000004ff057819 */ /* 0x000fe200000116d0 */
[----:B0-----:R-:W-:Y:S01]  /*3120*/  IMAD R11, R23, 0x8, R10 ;  /* 0x00000008170b7824 */ /* 0x001fe200078e020a */
[----:B------:R-:W0:Y:S01]  /*3130*/  LDC R20, c[0x0][0x258] ;  /* 0x00009600ff147b82 */ /* 0x000e220000000800 */
[----:B------:R-:W-:Y:S02]  /*3140*/  CS2R R62, SRZ ;  /* 0x00000000003e7805 */ /* 0x000fe4000001ff00 */
[----:B------:R-:W-:Y:S01]  /*3150*/  SGXT.U32 R9, R5, 0xe ;  /* 0x0000000e0509781a */ /* 0x000fe20000000000 */
[----:B------:R-:W-:Y:S01]  /*3160*/  IMAD R12, R23, 0x8, R11 ;  /* 0x00000008170c7824 */ /* 0x000fe200078e020b */
[----:B------:R-:W-:Y:S01]  /*3170*/  CS2R R64, SRZ ;  /* 0x0000000000407805 */ /* 0x000fe2000001ff00 */
[----:B------:R-:W-:Y:S01]  /*3180*/  VIADD R5, R208, 0x8000 ;  /* 0x00008000d0057836 */ /* 0x000fe20000000000 */
[----:B------:R-:W-:Y:S01]  /*3190*/  IADD3 R9, P0, R9, 0x80, RZ ;  /* 0x0000008009097810 */ /* 0x000fe20007f1e0ff */
[C---:B------:R-:W-:Y:S01]  /*31a0*/  IMAD R13, R23.reuse, 0x8, R12 ;  /* 0x00000008170d7824 */ /* 0x040fe200078e020c */
[----:B------:R-:W1:Y:S01]  /*31b0*/  LDC.64 R204, c[0x0][0x218] ;  /* 0x00008600ffcc7b82 */ /* 0x000e620000000a00 */
[----:B--2---:R-:W-:Y:S01]  /*31c0*/  IMAD R162, R160, R162, RZ ;  /* 0x000000a2a0a27224 */ /* 0x004fe200078e02ff */
[----:B------:R-:W-:Y:S01]  /*31d0*/  SHF.R.U32.HI R5, RZ, 0x4, R5 ;  /* 0x00000004ff057819 */ /* 0x000fe20000011605 */
[----:B------:R-:W-:Y:S01]  /*31e0*/  IMAD R14, R23, 0x8, R13 ;  /* 0x00000008170e7824 */ /* 0x000fe200078e020d */
[----:B------:R-:W-:Y:S01]  /*31f0*/  IADD3.X R8, R8, 0x40000040, RZ, P0, !PT ;  /* 0x4000004008087810 */ /* 0x000fe200007fe4ff */
[----:B------:R-:W-:Y:S01]  /*3200*/  IMAD.SHL.U32 R209, R163, 0x2, RZ ;  /* 0x00000002a3d17824 */ /* 0x000fe200078e00ff */
[----:B------:R-:W-:Y:S01]  /*3210*/  SGXT.U32 R252, R5, 0xe ;  /* 0x0000000e05fc781a */ /* 0x000fe20000000000 */
[C---:B------:R-:W-:Y:S01]  /*3220*/  IMAD R15, R23.reuse, 0x8, R14 ;  /* 0x00000008170f7824 */ /* 0x040fe200078e020e */
[----:B------:R-:W-:Y:S01]  /*3230*/  LOP3.LUT R5, R4, 0xf, RZ, 0xc0, !PT ;  /* 0x0000000f04057812 */ /* 0x000fe200078ec0ff */
[----:B------:R-:W-:Y:S01]  /*3240*/  IMAD R4, R160, R16, RZ ;  /* 0x00000010a0047224 */ /* 0x000fe200078e02ff */
[----:B------:R-:W-:Y:S01]  /*3250*/  R2UR UR5, R8 ;  /* 0x00000000080572ca */ /* 0x000fe200000e0000 */
[----:B------:R-:W-:Y:S01]  /*3260*/  IMAD.MOV.U32 R8, RZ, RZ, RZ ;  /* 0x000000ffff087224 */ /* 0x000fe200078e00ff */
[----:B------:R-:W-:Y:S01]  /*3270*/  IADD3 R17, P0, R252, 0x2, RZ ;  /* 0x00000002fc117810 */ /* 0x000fe20007f1e0ff */
[----:B------:R-:W-:Y:S01]  /*3280*/  IMAD R16, R23, 0x8, R15 ;  /* 0x0000000817107824 */ /* 0x000fe200078e020f */
[----:B------:R-:W-:Y:S01]  /*3290*/  R2UR UR4, R9 ;  /* 0x00000000090472ca */ /* 0x000fe200000e0000 */
[----:B------:R-:W-:Y:S01]  /*32a0*/  IMAD R9, R5, R6, RZ ;  /* 0x0000000605097224 */ /* 0x000fe200078e02ff */
[----:B------:R-:W-:Y:S01]  /*32b0*/  R2UR UR6, R17 ;  /* 0x00000000110672ca */ /* 0x000fe200000e0000 */
[----:B------:R-:W-:Y:S01]  /*32c0*/  IMAD R17, R23, 0x8, R16 ;  /* 0x0000000817117824 */ /* 0x000fe200078e0210 */
[----:B------:R-:W-:Y:S01]  /*32d0*/  IADD3.X R19, R8, 0x40000040, RZ, P0, !PT ;  /* 0x4000004008137810 */ /* 0x000fe200007fe4ff */
[----:B------:R-:W-:Y:S01]  /*32e0*/  IMAD.SHL.U32 R5, R4, 0x2, RZ ;  /* 0x0000000204057824 */ /* 0x000fe200078e00ff */
[----:B------:R-:W-:Y:S01]  /*32f0*/  CS2R R66, SRZ ;  /* 0x0000000000427805 */ /* 0x000fe2000001ff00 */
[----:B------:R-:W-:Y:S01]  /*3300*/  IMAD.SHL.U32 R8, R9, 0x2, RZ ;  /* 0x0000000209087824 */ /* 0x000fe200078e00ff */
[----:B------:R-:W-:Y:S01]  /*3310*/  R2UR UR7, R19 ;  /* 0x00000000130772ca */ /* 0x000fe200000e0000 */
[----:B------:R-:W-:Y:S01]  /*3320*/  IMAD R18, R23, 0x8, R17 ;  /* 0x0000000817127824 */ /* 0x000fe200078e0211 */
[----:B-1----:R-:W-:Y:S01]  /*3330*/  LEA R204, P0, R162, R204, 0x1 ;  /* 0x000000cca2cc7211 */ /* 0x002fe200078008ff */
[----:B0-----:R-:W-:Y:S01]  /*3340*/  IMAD R7, R7, R20, RZ ;  /* 0x0000001407077224 */ /* 0x001fe200078e02ff */
[----:B---3--:R-:W-:Y:S01]  /*3350*/  IADD3 R164, P1, P2, R8, R164, R5 ;  /* 0x000000a408a47210 */ /* 0x008fe20007a3e005 */
[----:B------:R-:W-:Y:S01]  /*3360*/  IMAD R5, R23, 0x8, R18 ;  /* 0x0000000817057824 */ /* 0x000fe200078e0212 */
[----:B------:R-:W-:Y:S01]  /*3370*/  LEA.HI.X.SX32 R162, R162, R205, 0x1, P0 ;  /* 0x000000cda2a27211 */ /* 0x000fe200000f0eff */
[----:B------:R-:W-:Y:S01]  /*3380*/  IMAD.HI R8, R4, 0x2, RZ ;  /* 0x0000000204087827 */ /* 0x000fe200078e02ff */
[----:B------:R-:W-:-:S02]  /*3390*/  LEA R206, P0, R7, R204, 0x1 ;  /* 0x000000cc07ce7211 */ /* 0x000fc400078008ff */
[----:B------:R-:W-:Y:S02]  /*33a0*/  CS2R R68, SRZ ;  /* 0x0000000000447805 */ /* 0x000fe4000001ff00 */
[----:B------:R-:W-:Y:S01]  /*33b0*/  CS2R R70, SRZ ;  /* 0x0000000000467805 */ /* 0x000fe2000001ff00 */
[----:B------:R-:W-:Y:S01]  /*33c0*/  IMAD R19, R23, 0x8, R5 ;  /* 0x0000000817137824 */ /* 0x000fe200078e0205 */
[----:B------:R-:W-:Y:S01]  /*33d0*/  LEA.HI.X.SX32 R207, R7, R162, 0x1, P0 ;  /* 0x000000a207cf7211 */ /* 0x000fe200000f0eff */
[----:B------:R-:W-:Y:S01]  /*33e0*/  IMAD.HI R9, R9, 0x2, RZ ;  /* 0x0000000209097827 */ /* 0x000fe200078e02ff */
[----:B------:R-:W-:Y:S02]  /*33f0*/  LEA R160, P0, R10, R164, 0x1 ;  /* 0x000000a40aa07211 */ /* 0x000fe400078008ff */
[----:B------:R-:W-:Y:S02]  /*3400*/  CS2R R72, SRZ ;  /* 0x0000000000487805 */ /* 0x000fe4000001ff00 */
[----:B------:R-:W-:Y:S01]  /*3410*/  CS2R R74, SRZ ;  /* 0x00000000004a7805 */ /* 0x000fe2000001ff00 */
[----:B------:R-:W-:Y:S01]  /*3420*/  IMAD R4, R20, 0x80, R7 ;  /* 0x0000008014047824 */ /* 0x000fe200078e0207 */
[----:B------:R-:W-:Y:S01]  /*3430*/  IADD3.X R21, R9, R165, R8, P1, P2 ;  /* 0x000000a509157210 */ /* 0x000fe20000fe4408 */
[C---:B------:R-:W-:Y:S01]  /*3440*/  IMAD R20, R23.reuse, 0x8, R19 ;  /* 0x0000000817147824 */ /* 0x040fe200078e0213 */
[----:B------:R-:W-:Y:S01]  /*3450*/  CS2R R76, SRZ ;  /* 0x00000000004c7805 */ /* 0x000fe2000001ff00 */
[----:B------:R-:W-:Y:S01]  /*3460*/  IMAD R6, R22, 0x20, R3 ;  /* 0x0000002016067824 */ /* 0x000fe200078e0203 */
[----:B------:R-:W-:Y:S01]  /*3470*/  LEA R204, P1, R4, R204, 0x1 ;  /* 0x000000cc04cc7211 */ /* 0x000fe200078208ff */
[----:B------:R-:W-:Y:S01]  /*3480*/  IMAD R7, R23, 0x8, R20 ;  /* 0x0000000817077824 */ /* 0x000fe200078e0214 */
[----:B------:R-:W-:Y:S01]  /*3490*/  LEA.HI.X.SX32 R161, R10, R21, 0x1, P0 ;  /* 0x000000150aa17211 */ /* 0x000fe200000f0eff */
[----:B------:R-:W-:Y:S01]  /*34a0*/  IMAD.WIDE R210, R209, 0x2, R206 ;  /* 0x00000002d1d27825 */ /* 0x000fe200078e02ce */
[----:B------:R-:W-:-:S02]  /*34b0*/  LEA.HI.X.SX32 R205, R4, R162, 0x1, P1 ;  /* 0x000000a204cd7211 */ /* 0x000fc400008f0eff */
[----:B------:R-:W-:Y:S02]  /*34c0*/  CS2R R78, SRZ ;  /* 0x00000000004e7805 */ /* 0x000fe4000001ff00 */
[-C--:B------:R-:W-:Y:S01]  /*34d0*/  LEA R168, P1, R11, R164.reuse, 0x1 ;  /* 0x000000a40ba87211 */ /* 0x080fe200078208ff */
[----:B------:R-:W-:Y:S01]  /*34e0*/  IMAD R4, R23, 0x8, R7 ;  /* 0x0000000817047824 */ /* 0x000fe200078e0207 */
[----:B------:R0:W-:Y:S01]  /*34f0*/  STL.64 [R1+0x18], R160 ;  /* 0x000018a001007387 */ /* 0x0001e20000100a00 */
[CC--:B------:R-:W-:Y:S01]  /*3500*/  LEA R166, P0, R12.reuse, R164.reuse, 0x1 ;  /* 0x000000a40ca67211 */ /* 0x0c0fe200078008ff */
[----:B------:R-:W-:Y:S01]  /*3510*/  IMAD R157, R163, 0x5, RZ ;  /* 0x00000005a39d7824 */ /* 0x000fe200078e02ff */
[-C--:B------:R-:W-:Y:S01]  /*3520*/  LEA.HI.X.SX32 R169, R11, R21.reuse, 0x1, P1 ;  /* 0x000000150ba97211 */ /* 0x080fe200008f0eff */
[----:B------:R-:W-:Y:S01]  /*3530*/  IMAD R8, R23, 0x8, R4 ;  /* 0x0000000817087824 */ /* 0x000fe200078e0204 */
[-C--:B------:R-:W-:Y:S01]  /*3540*/  LEA.HI.X.SX32 R167, R12, R21.reuse, 0x1, P0 ;  /* 0x000000150ca77211 */ /* 0x080fe200000f0eff */
[----:B------:R-:W-:Y:S01]  /*3550*/  IMAD R154, R163, 0x6, RZ ;  /* 0x00000006a39a7824 */ /* 0x000fe200078e02ff */
[CC--:B------:R-:W-:Y:S01]  /*3560*/  LEA R246, P0, R14.reuse, R164.reuse, 0x1 ;  /* 0x000000a40ef67211 */ /* 0x0c0fe200078008ff */
[----:B------:R-:W-:Y:S01]  /*3570*/  IMAD R9, R23, 0x8, R8 ;  /* 0x0000000817097824 */ /* 0x000fe200078e0208 */
[-C--:B------:R-:W-:Y:S01]  /*3580*/  LEA R242, P1, R15, R164.reuse, 0x1 ;  /* 0x000000a40ff27211 */ /* 0x080fe200078208ff */
[----:B------:R-:W-:Y:S01]  /*3590*/  STL.64 [R1+0x10], R168 ;  /* 0x000010a801007387 */ /* 0x000fe20000100a00 */
[-C--:B------:R-:W-:Y:S01]  /*35a0*/  LEA.HI.X.SX32 R247, R14, R21.reuse, 0x1, P0 ;  /* 0x000000150ef77211 */ /* 0x080fe200000f0eff */
[----:B------:R-:W-:Y:S01]  /*35b0*/  IMAD R10, R23, 0x8, R9 ;  /* 0x00000008170a7824 */ /* 0x000fe200078e0209 */
[-C--:B0-----:R-:W-:Y:S01]  /*35c0*/  LEA R160, P2, R13, R164.reuse, 0x1 ;  /* 0x000000a40da07211 */ /* 0x081fe200078408ff */
[----:B------:R-:W-:Y:S01]  /*35d0*/  STL.64 [R1+0x8], R166 ;  /* 0x000008a601007387 */ /* 0x000fe20000100a00 */
[-C--:B------:R-:W-:Y:S01]  /*35e0*/  LEA R236, P0, R17, R164.reuse, 0x1 ;  /* 0x000000a411ec7211 */ /* 0x080fe200078008ff */
[----:B------:R-:W-:Y:S01]  /*35f0*/  IMAD R11, R23, 0x8, R10 ;  /* 0x00000008170b7824 */ /* 0x000fe200078e020a */
[-C--:B------:R-:W-:Y:S01]  /*3600*/  LEA.HI.X.SX32 R161, R13, R21.reuse, 0x1, P2 ;  /* 0x000000150da17211 */ /* 0x080fe200010f0eff */
[----:B------:R-:W-:Y:S01]  /*3610*/  IMAD R153, R163, 0x7, RZ ;  /* 0x00000007a3997824 */ /* 0x000fe200078e02ff */
[CC--:B------:R-:W-:Y:S01]  /*3620*/  LEA R238, P2, R16.reuse, R164.reuse, 0x1 ;  /* 0x000000a410ee7211 */ /* 0x0c0fe200078408ff */
[----:B------:R-:W-:Y:S01]  /*3630*/  IMAD R12, R23, 0x8, R11 ;  /* 0x00000008170c7824 */ /* 0x000fe200078e020b */
[-C--:B------:R-:W-:Y:S01]  /*3640*/  LEA.HI.X.SX32 R243, R15, R21.reuse, 0x1, P1 ;  /* 0x000000150ff37211 */ /* 0x080fe200008f0eff */
[----:B------:R0:W-:Y:S01]  /*3650*/  STL.64 [R1], R160 ;  /* 0x000000a001007387 */ /* 0x0001e20000100a00 */
[-C--:B------:R-:W-:Y:S01]  /*3660*/  LEA.HI.X.SX32 R239, R16, R21.reuse, 0x1, P2 ;  /* 0x0000001510ef7211 */ /* 0x080fe200010f0eff */
[----:B------:R-:W-:Y:S01]  /*3670*/  IMAD R22, R163, 0x9, RZ ;  /* 0x00000009a3167824 */ /* 0x000fe200078e02ff */
[-C--:B------:R-:W-:Y:S01]  /*3680*/  LEA R230, P2, R5, R164.reuse, 0x1 ;  /* 0x000000a405e67211 */ /* 0x080fe200078408ff */
[----:B------:R1:W-:Y:S01]  /*3690*/  STL.64 [R1+0xf8], R210 ;  /* 0x0000f8d201007387 */ /* 0x0003e20000100a00 */
[CC--:B------:R-:W-:Y:S01]  /*36a0*/  LEA R234, P1, R18.reuse, R164.reuse, 0x1 ;  /* 0x000000a412ea7211 */ /* 0x0c0fe200078208ff */
[----:B------:R-:W-:Y:S01]  /*36b0*/  IMAD R152, R163, 0xb, RZ ;  /* 0x0000000ba3987824 */ /* 0x000fe200078e02ff */
[-C--:B------:R-:W-:Y:S01]  /*36c0*/  LEA.HI.X.SX32 R231, R5, R21.reuse, 0x1, P2 ;  /* 0x0000001505e77211 */ /* 0x080fe200010f0eff */
[----:B------:R-:W-:Y:S01]  /*36d0*/  IMAD R5, R23, 0x8, R12 ;  /* 0x0000000817057824 */ /* 0x000fe200078e020c */
[-C--:B------:R-:W-:Y:S01]  /*36e0*/  LEA R202, P2, R7, R164.reuse, 0x1 ;  /* 0x000000a407ca7211 */ /* 0x080fe200078408ff */
[----:B------:R-:W-:Y:S01]  /*36f0*/  IMAD R155, R163, 0xc, RZ ;  /* 0x0000000ca39b7824 */ /* 0x000fe200078e02ff */
[-C--:B------:R-:W-:Y:S01]  /*3700*/  LEA.HI.X.SX32 R237, R17, R21.reuse, 0x1, P0 ;  /* 0x0000001511ed7211 */ /* 0x080fe200000f0eff */
[----:B------:R-:W-:Y:S01]  /*3710*/  IMAD R13, R23, 0x8, R5 ;  /* 0x00000008170d7824 */ /* 0x000fe200078e0205 */
[-C--:B------:R-:W-:Y:S01]  /*3720*/  LEA R226, P0, R19, R164.reuse, 0x1 ;  /* 0x000000a413e27211 */ /* 0x080fe200078008ff */
[----:B0-----:R-:W-:Y:S01]  /*3730*/  IMAD R161, R163, 0x3, RZ ;  /* 0x00000003a3a17824 */ /* 0x001fe200078e02ff */
[-C--:B------:R-:W-:Y:S01]  /*3740*/  LEA.HI.X.SX32 R203, R7, R21.reuse, 0x1, P2 ;  /* 0x0000001507cb7211 */ /* 0x080fe200010f0eff */
[----:B------:R-:W-:Y:S01]  /*3750*/  IMAD R7, R23, 0x8, R13 ;  /* 0x0000000817077824 */ /* 0x000fe200078e020d */
[----:B------:R-:W-:Y:S01]  /*3760*/  LEA.HI.X.SX32 R235, R18, R21, 0x1, P1 ;  /* 0x0000001512eb7211 */ /* 0x000fe200008f0eff */
[----:B-1----:R-:W-:Y:S01]  /*3770*/  IMAD.WIDE R210, R161, 0x2, R206 ;  /* 0x00000002a1d27825 */ /* 0x002fe200078e02ce */
[----:B------:R-:W-:-:S02]  /*3780*/  LEA R222, P1, R20, R164, 0x1 ;  /* 0x000000a414de7211 */ /* 0x000fc400078208ff */
[----:B------:R-:W-:Y:S02]  /*3790*/  CS2R R80, SRZ ;  /* 0x0000000000507805 */ /* 0x000fe4000001ff00 */
[-C--:B------:R-:W-:Y:S01]  /*37a0*/  LEA.HI.X.SX32 R227, R19, R21.reuse, 0x1, P0 ;  /* 0x0000001513e37211 */ /* 0x080fe200000f0eff */
[----:B------:R-:W-:Y:S01]  /*37b0*/  IMAD R14, R23, 0x8, R7 ;  /* 0x00000008170e7824 */ /* 0x000fe200078e0207 */
[-C--:B------:R-:W-:Y:S01]  /*37c0*/  LEA R200, P0, R4, R164.reuse, 0x1 ;  /* 0x000000a404c87211 */ /* 0x080fe200078008ff */
[C---:B------:R-:W-:Y:S01]  /*37d0*/  IMAD.SHL.U32 R19, R163.reuse, 0x8, RZ ;  /* 0x00000008a3137824 */ /* 0x040fe200078e00ff */
[-C--:B------:R-:W-:Y:S01]  /*37e0*/  LEA.HI.X.SX32 R223, R20, R21.reuse, 0x1, P1 ;  /* 0x0000001514df7211 */ /* 0x080fe200008f0eff */
[C---:B------:R-:W-:Y:S01]  /*37f0*/  IMAD R156, R163.reuse, 0xd, RZ ;  /* 0x0000000da39c7824 */ /* 0x040fe200078e02ff */
[-C--:B------:R-:W-:Y:S01]  /*3800*/  LEA R198, P1, R8, R164.reuse, 0x1 ;  /* 0x000000a408c67211 */ /* 0x080fe200078208ff */
        /* <DEDUP_REMOVED lines=8> */
[----:B------:R-:W-:Y:S01]  /*3890*/  IMAD.MOV.U32 R18, RZ, RZ, 0x3f800000 ;  /* 0x3f800000ff127424 */ /* 0x000fe200078e00ff */
[-C--:B------:R-:W-:Y:S01]  /*38a0*/  LEA.HI.X.SX32 R197, R9, R21.reuse, 0x1, P2 ;  /* 0x0000001509c57211 */ /* 0x080fe200010f0eff */
[----:B------:R-:W-:Y:S01]  /*38b0*/  IMAD R9, R23, 0x8, R8 ;  /* 0x0000000817097824 */ /* 0x000fe200078e0208 */
[-C--:B------:R-:W-:Y:S01]  /*38c0*/  LEA R192, P1, R11, R164.reuse, 0x1 ;  /* 0x000000a40bc07211 */ /* 0x080fe200078208ff */
[----:B------:R-:W-:Y:S01]  /*38d0*/  IMAD.MOV.U32 R16, RZ, RZ, -0x800000 ;  /* 0xff800000ff107424 */ /* 0x000fe200078e00ff */
[-C--:B------:R-:W-:Y:S01]  /*38e0*/  LEA R190, P2, R12, R164.reuse, 0x1 ;  /* 0x000000a40cbe7211 */ /* 0x080fe200078408ff */
[----:B------:R-:W-:Y:S01]  /*38f0*/  IMAD.MOV.U32 R3, RZ, RZ, RZ ;  /* 0x000000ffff037224 */ /* 0x000fe200078e00ff */
[-C--:B------:R-:W-:Y:S01]  /*3900*/  LEA.HI.X.SX32 R195, R10, R21.reuse, 0x1, P0 ;  /* 0x000000150ac37211 */ /* 0x080fe200000f0eff */
[----:B------:R-:W-:Y:S01]  /*3910*/  IMAD R10, R23, 0x8, R9 ;  /* 0x00000008170a7824 */ /* 0x000fe200078e0209 */
[----:B------:R-:W-:Y:S01]  /*3920*/  LEA R188, P0, R5, R164, 0x1 ;  /* 0x000000a405bc7211 */ /* 0x000fe200078008ff */
[----:B------:R-:W-:Y:S01]  /*3930*/  IMAD.MOV.U32 R17, RZ, RZ, 0x3f800000 ;  /* 0x3f800000ff117424 */ /* 0x000fe200078e00ff */
[----:B------:R-:W-:-:S02]  /*3940*/  LEA.HI.X.SX32 R193, R11, R21, 0x1, P1 ;  /* 0x000000150bc17211 */ /* 0x000fc400008f0eff */
[----:B------:R-:W-:Y:S02]  /*3950*/  CS2R R82, SRZ ;  /* 0x0000000000527805 */ /* 0x000fe4000001ff00 */
[----:B------:R-:W-:Y:S02]  /*3960*/  LEA.HI.X.SX32 R191, R12, R21, 0x1, P2 ;  /* 0x000000150cbf7211 */ /* 0x000fe400010f0eff */
[----:B------:R-:W-:Y:S02]  /*3970*/  CS2R R84, SRZ ;  /* 0x0000000000547805 */ /* 0x000fe4000001ff00 */
[-C--:B------:R-:W-:Y:S02]  /*3980*/  LEA R186, P1, R13, R164.reuse, 0x1 ;  /* 0x000000a40dba7211 */ /* 0x080fe400078208ff */
[----:B------:R-:W-:Y:S02]  /*3990*/  CS2R R86, SRZ ;  /* 0x0000000000567805 */ /* 0x000fe4000001ff00 */
[----:B------:R-:W-:-:S02]  /*39a0*/  LEA R184, P2, R7, R164, 0x1 ;  /* 0x000000a407b87211 */ /* 0x000fc400078408ff */
[----:B------:R-:W-:Y:S02]  /*39b0*/  CS2R R88, SRZ ;  /* 0x0000000000587805 */ /* 0x000fe4000001ff00 */
[-C--:B------:R-:W-:Y:S01]  /*39c0*/  LEA.HI.X.SX32 R189, R5, R21.reuse, 0x1, P0 ;  /* 0x0000001505bd7211 */ /* 0x080fe200000f0eff */
[----:B------:R-:W-:Y:S01]  /*39d0*/  IMAD R5, R23, 0x8, R10 ;  /* 0x0000000817057824 */ /* 0x000fe200078e020a */
[-C--:B------:R-:W-:Y:S01]  /*39e0*/  LEA.HI.X.SX32 R187, R13, R21.reuse, 0x1, P1 ;  /* 0x000000150dbb7211 */ /* 0x080fe200008f0eff */
[----:B------:R-:W-:Y:S01]  /*39f0*/  IMAD.IADD R13, R208, 0x1, R6 ;  /* 0x00000001d00d7824 */ /* 0x000fe200078e0206 */
[----:B------:R-:W-:Y:S01]  /*3a00*/  LEA.HI.X.SX32 R185, R7, R21, 0x1, P2 ;  /* 0x0000001507b97211 */ /* 0x000fe200010f0eff */
[----:B------:R-:W-:Y:S01]  /*3a10*/  IMAD R7, R23, 0x8, R5 ;  /* 0x0000000817077824 */ /* 0x000fe200078e0205 */
[----:B------:R-:W-:Y:S02]  /*3a20*/  LEA R180, P1, R4, R164, 0x1 ;  /* 0x000000a404b47211 */ /* 0x000fe400078208ff */
[----:B------:R-:W-:-:S02]  /*3a30*/  CS2R R90, SRZ ;  /* 0x00000000005a7805 */ /* 0x000fc4000001ff00 */
[-C--:B------:R-:W-:Y:S02]  /*3a40*/  LEA R178, P2, R8, R164.reuse, 0x1 ;  /* 0x000000a408b27211 */ /* 0x080fe400078408ff */
[----:B------:R-:W-:Y:S02]  /*3a50*/  CS2R R92, SRZ ;  /* 0x00000000005c7805 */ /* 0x000fe4000001ff00 */
[-C--:B------:R-:W-:Y:S01]  /*3a60*/  LEA.HI.X.SX32 R181, R4, R21.reuse, 0x1, P1 ;  /* 0x0000001504b57211 */ /* 0x080fe200008f0eff */
[C---:B------:R-:W-:Y:S01]  /*3a70*/  IMAD R4, R23.reuse, 0x8, R7 ;  /* 0x0000000817047824 */ /* 0x040fe200078e0207 */
[----:B------:R-:W-:Y:S02]  /*3a80*/  LEA.HI.X.SX32 R179, R8, R21, 0x1, P2 ;  /* 0x0000001508b37211 */ /* 0x000fe400010f0eff */
[----:B------:R-:W-:Y:S02]  /*3a90*/  CS2R R94, SRZ ;  /* 0x00000000005e7805 */ /* 0x000fe4000001ff00 */
[-C--:B------:R-:W-:Y:S01]  /*3aa0*/  LEA R182, P0, R14, R164.reuse, 0x1 ;  /* 0x000000a40eb67211 */ /* 0x080fe200078008ff */
[----:B------:R-:W-:Y:S01]  /*3ab0*/  IMAD R8, R23, 0x8, R4 ;  /* 0x0000000817087824 */ /* 0x000fe200078e0204 */
[----:B------:R-:W-:-:S02]  /*3ac0*/  LEA R172, P2, R5, R164, 0x1 ;  /* 0x000000a405ac7211 */ /* 0x000fc400078408ff */
[----:B------:R-:W-:Y:S02]  /*3ad0*/  CS2R R96, SRZ ;  /* 0x0000000000607805 */ /* 0x000fe4000001ff00 */
[-C--:B------:R-:W-:Y:S02]  /*3ae0*/  LEA.HI.X.SX32 R183, R14, R21.reuse, 0x1, P0 ;  /* 0x000000150eb77211 */ /* 0x080fe400000f0eff */
[----:B------:R-:W-:Y:S02]  /*3af0*/  CS2R R14, SRZ ;  /* 0x00000000000e7805 */ /* 0x000fe4000001ff00 */
[----:B------:R-:W-:Y:S01]  /*3b00*/  LEA.HI.X.SX32 R173, R5, R21, 0x1, P2 ;  /* 0x0000001505ad7211 */ /* 0x000fe200010f0eff */
[----:B------:R-:W-:Y:S01]  /*3b10*/  IMAD R5, R23, 0x8, R8 ;  /* 0x0000000817057824 */ /* 0x000fe200078e0208 */
[-C--:B------:R-:W-:Y:S01]  /*3b20*/  LEA R176, P0, R9, R164.reuse, 0x1 ;  /* 0x000000a409b07211 */ /* 0x080fe200078008ff */
[----:B------:R-:W-:Y:S01]  /*3b30*/  IMAD R23, R163, 0xa, RZ ;  /* 0x0000000aa3177824 */ /* 0x000fe200078e02ff */
[----:B------:R-:W-:-:S02]  /*3b40*/  LEA R174, P1, R10, R164, 0x1 ;  /* 0x000000a40aae7211 */ /* 0x000fc400078208ff */
[----:B------:R-:W-:Y:S02]  /*3b50*/  CS2R R98, SRZ ;  /* 0x0000000000627805 */ /* 0x000fe4000001ff00 */
[----:B------:R-:W-:Y:S02]  /*3b60*/  LEA R166, P2, R8, R164, 0x1 ;  /* 0x000000a408a67211 */ /* 0x000fe400078408ff */
[----:B------:R-:W-:Y:S02]  /*3b70*/  CS2R R100, SRZ ;  /* 0x0000000000647805 */ /* 0x000fe4000001ff00 */
[-C--:B------:R-:W-:Y:S02]  /*3b80*/  LEA.HI.X.SX32 R177, R9, R21.reuse, 0x1, P0 ;  /* 0x0000001509b17211 */ /* 0x080fe400000f0eff */
[----:B------:R-:W-:Y:S02]  /*3b90*/  CS2R R102, SRZ ;  /* 0x0000000000667805 */ /* 0x000fe4000001ff00 */
[----:B------:R-:W-:-:S02]  /*3ba0*/  LEA.HI.X.SX32 R175, R10, R21, 0x1, P1 ;  /* 0x000000150aaf7211 */ /* 0x000fc400008f0eff */
[----:B------:R-:W-:Y:S02]  /*3bb0*/  CS2R R104, SRZ ;  /* 0x0000000000687805 */ /* 0x000fe4000001ff00 */
[----:B------:R-:W-:Y:S02]  /*3bc0*/  LEA.HI.X.SX32 R167, R8, R21, 0x1, P2 ;  /* 0x0000001508a77211 */ /* 0x000fe400010f0eff */
[----:B------:R-:W-:Y:S02]  /*3bd0*/  CS2R R106, SRZ ;  /* 0x00000000006a7805 */ /* 0x000fe4000001ff00 */
[----:B------:R-:W-:Y:S02]  /*3be0*/  LEA R170, P0, R7, R164, 0x1 ;  /* 0x000000a407aa7211 */ /* 0x000fe400078008ff */
[----:B------:R-:W-:Y:S02]  /*3bf0*/  CS2R R108, SRZ ;  /* 0x00000000006c7805 */ /* 0x000fe4000001ff00 */
[----:B------:R-:W-:-:S02]  /*3c00*/  LOP3.LUT R12, R6, 0x10, RZ, 0x3c, !PT ;  /* 0x00000010060c7812 */ /* 0x000fc400078e3cff */
[----:B------:R-:W-:Y:S02]  /*3c10*/  CS2R R110, SRZ ;  /* 0x00000000006e7805 */ /* 0x000fe4000001ff00 */
[C---:B------:R-:W-:Y:S02]  /*3c20*/  LOP3.LUT R11, R6.reuse, 0x20, RZ, 0x3c, !PT ;  /* 0x00000020060b7812 */ /* 0x040fe400078e3cff */
[----:B------:R-:W-:Y:S02]  /*3c30*/  CS2R R112, SRZ ;  /* 0x0000000000707805 */ /* 0x000fe4000001ff00 */
[----:B------:R-:W-:Y:S01]  /*3c40*/  LOP3.LUT R10, R6, 0x30, RZ, 0x3c, !PT ;  /* 0x00000030060a7812 */ /* 0x000fe200078e3cff */
[----:B------:R-:W-:Y:S01]  /*3c50*/  IMAD.IADD R12, R208, 0x1, R12 ;  /* 0x00000001d00c7824 */ /* 0x000fe200078e020c */
        /* <DEDUP_REMOVED lines=8> */
[----:B------:R-:W-:-:S02]  /*3ce0*/  LEA R168, P1, R4, R164, 0x1 ;  /* 0x000000a404a87211 */ /* 0x000fc400078208ff */
[----:B------:R-:W-:Y:S02]  /*3cf0*/  CS2R R114, SRZ ;  /* 0x0000000000727805 */ /* 0x000fe4000001ff00 */
[----:B------:R-:W-:Y:S01]  /*3d00*/  LEA R164, P3, R5, R164, 0x1 ;  /* 0x000000a405a47211 */ /* 0x000fe200078608ff */
[C---:B------:R-:W-:Y:S01]  /*3d10*/  IMAD.IADD R6, R208.reuse, 0x1, R160 ;  /* 0x00000001d0067824 */ /* 0x040fe200078e02a0 */
[-C--:B------:R-:W-:Y:S01]  /*3d20*/  LEA.HI.X.SX32 R171, R7, R21.reuse, 0x1, P0 ;  /* 0x0000001507ab7211 */ /* 0x080fe200000f0eff */
[----:B------:R-:W-:Y:S01]  /*3d30*/  IMAD.IADD R7, R208, 0x1, R20 ;  /* 0x00000001d0077824 */ /* 0x000fe200078e0214 */
[-C--:B------:R-:W-:Y:S01]  /*3d40*/  LEA.HI.X.SX32 R169, R4, R21.reuse, 0x1, P1 ;  /* 0x0000001504a97211 */ /* 0x080fe200008f0eff */
[----:B------:R-:W-:Y:S01]  /*3d50*/  IMAD.WIDE R208, R209, 0x2, R204 ;  /* 0x00000002d1d07825 */ /* 0x000fe200078e02cc */
[----:B------:R-:W-:Y:S02]  /*3d60*/  LEA.HI.X.SX32 R165, R5, R21, 0x1, P3 ;  /* 0x0000001505a57211 */ /* 0x000fe400018f0eff */
[----:B------:R-:W-:-:S02]  /*3d70*/  CS2R R116, SRZ ;  /* 0x0000000000747805 */ /* 0x000fc4000001ff00 */
[----:B------:R-:W-:Y:S01]  /*3d80*/  LOP3.LUT R20, R2, 0x8, RZ, 0xfc, !PT ;  /* 0x0000000802147812 */ /* 0x000fe200078efcff */
[----:B------:R-:W-:Y:S01]  /*3d90*/  IMAD.SHL.U32 R21, R163, 0x4, RZ ;  /* 0x00000004a3157824 */ /* 0x000fe200078e00ff */
[----:B------:R0:W-:Y:S01]  /*3da0*/  STL.64 [R1+0xf0], R208 ;  /* 0x0000f0d001007387 */ /* 0x0001e20000100a00 */
[----:B------:R-:W-:Y:S01]  /*3db0*/  IMAD.MOV.U32 R4, RZ, RZ, RZ ;  /* 0x000000ffff047224 */ /* 0x000fe200078e00ff */
[----:B------:R-:W-:Y:S01]  /*3dc0*/  CS2R R118, SRZ ;  /* 0x0000000000767805 */ /* 0x000fe2000001ff00 */
[----:B------:R-:W-:Y:S01]  /*3dd0*/  IMAD.MOV.U32 R5, RZ, RZ, -0x800000 ;  /* 0xff800000ff057424 */ /* 0x000fe200078e00ff */
[----:B------:R-:W-:Y:S01]  /*3de0*/  STL.64 [R1+0xe8], R210 ;  /* 0x0000e8d201007387 */ /* 0x000fe20000100a00 */
[----:B------:R-:W-:Y:S02]  /*3df0*/  CS2R R120, SRZ ;  /* 0x0000000000787805 */ /* 0x000fe4000001ff00 */
[----:B------:R-:W-:Y:S02]  /*3e00*/  CS2R R122, SRZ ;  /* 0x00000000007a7805 */ /* 0x000fe4000001ff00 */
[----:B------:R-:W-:-:S02]  /*3e10*/  CS2R R124, SRZ ;  /* 0x00000000007c7805 */ /* 0x000fc4000001ff00 */
[----:B------:R-:W-:Y:S02]  /*3e20*/  CS2R R126, SRZ ;  /* 0x00000000007e7805 */ /* 0x000fe4000001ff00 */
[----:B------:R-:W-:Y:S02]  /*3e30*/  CS2R R128, SRZ ;  /* 0x0000000000807805 */ /* 0x000fe4000001ff00 */
[----:B------:R-:W-:Y:S02]  /*3e40*/  CS2R R130, SRZ ;  /* 0x0000000000827805 */ /* 0x000fe4000001ff00 */
[----:B------:R-:W-:Y:S01]  /*3e50*/  CS2R R132, SRZ ;  /* 0x0000000000847805 */ /* 0x000fe2000001ff00 */
[----:B0-----:R-:W-:Y:S01]  /*3e60*/  IMAD.WIDE R208, R161, 0x2, R204 ;  /* 0x00000002a1d07825 */ /* 0x001fe200078e02cc */
[----:B------:R-:W-:Y:S02]  /*3e70*/  CS2R R134, SRZ ;  /* 0x0000000000867805 */ /* 0x000fe4000001ff00 */
[----:B------:R-:W-:-:S02]  /*3e80*/  CS2R R136, SRZ ;  /* 0x0000000000887805 */ /* 0x000fc4000001ff00 */
[----:B------:R-:W-:Y:S01]  /*3e90*/  CS2R R138, SRZ ;  /* 0x00000000008a7805 */ /* 0x000fe2000001ff00 */
[C---:B------:R-:W-:Y:S01]  /*3ea0*/  IMAD.WIDE R160, R21.reuse, 0x2, R206 ;  /* 0x0000000215a07825 */ /* 0x040fe200078e02ce */
[----:B------:R0:W-:Y:S01]  /*3eb0*/  STL.64 [R1+0xe0], R208 ;  /* 0x0000e0d001007387 */ /* 0x0001e20000100a00 */
[----:B------:R-:W-:Y:S02]  /*3ec0*/  CS2R R140, SRZ ;  /* 0x00000000008c7805 */ /* 0x000fe4000001ff00 */
[----:B------:R-:W-:Y:S01]  /*3ed0*/  CS2R R142, SRZ ;  /* 0x00000000008e7805 */ /* 0x000fe2000001ff00 */
[----:B------:R-:W-:Y:S01]  /*3ee0*/  IMAD.WIDE R20, R21, 0x2, R204 ;  /* 0x0000000215147825 */ /* 0x000fe200078e02cc */
[----:B------:R1:W-:Y:S01]  /*3ef0*/  STL.64 [R1+0xd8], R160 ;  /* 0x0000d8a001007387 */ /* 0x0003e20000100a00 */
[----:B------:R-:W-:Y:S02]  /*3f00*/  CS2R R144, SRZ ;  /* 0x0000000000907805 */ /* 0x000fe4000001ff00 */
[----:B------:R-:W-:-:S02]  /*3f10*/  CS2R R146, SRZ ;  /* 0x0000000000927805 */ /* 0x000fc4000001ff00 */
[----:B------:R-:W-:Y:S01]  /*3f20*/  CS2R R148, SRZ ;  /* 0x0000000000947805 */ /* 0x000fe2000001ff00 */
[----:B------:R2:W-:Y:S01]  /*3f30*/  STL.64 [R1+0xd0], R20 ;  /* 0x0000d01401007387 */ /* 0x0005e20000100a00 */
[----:B------:R-:W-:Y:S01]  /*3f40*/  CS2R R150, SRZ ;  /* 0x0000000000967805 */ /* 0x000fe2000001ff00 */
[----:B------:R-:W-:Y:S01]  /*3f50*/  UIADD3.64 UR10, UR4, 0x100, URZ ;  /* 0x00000100040a7897 */ /* 0x000fe2000fffe03f */
[--C-:B0-----:R-:W-:Y:S01]  /*3f60*/  IMAD.WIDE R208, R23, 0x2, R206.reuse ;  /* 0x0000000217d07825 */ /* 0x101fe200078e02ce */
[----:B------:R-:W-:Y:S02]  /*3f70*/  UIADD3.64 UR8, UR4, 0x80, URZ ;  /* 0x0000008004087897 */ /* 0x000fe4000fffe03f */
[----:B------:R-:W-:Y:S01]  /*3f80*/  UIADD3.64 UR10, UR6, 0x2, URZ ;  /* 0x00000002060a7897 */ /* 0x000fe2000fffe03f */
[C---:B-1----:R-:W-:Y:S01]  /*3f90*/  IMAD.WIDE R160, R157.reuse, 0x2, R206 ;  /* 0x000000029da07825 */ /* 0x042fe200078e02ce */
[----:B------:R-:W-:Y:S02]  /*3fa0*/  UIADD3.64 UR14, UR6, 0x4, URZ ;  /* 0x00000004060e7897 */ /* 0x000fe4000fffe03f */
[----:B------:R-:W-:Y:S01]  /*3fb0*/  UIADD3.64 UR8, UR4, 0x180, URZ ;  /* 0x0000018004087897 */ /* 0x000fe2000fffe03f */
[----:B--2---:R-:W-:Y:S01]  /*3fc0*/  IMAD.WIDE R20, R157, 0x2, R204 ;  /* 0x000000029d147825 */ /* 0x004fe200078e02cc */
[----:B------:R0:W-:Y:S01]  /*3fd0*/  STL.64 [R1+0xc8], R160 ;  /* 0x0000c8a001007387 */ /* 0x0001e20000100a00 */
[----:B------:R-:W-:-:S02]  /*3fe0*/  UIADD3.64 UR12, UR4, 0x200, URZ ;  /* 0x00000200040c7897 */ /* 0x000fc4000fffe03f */
[----:B------:R-:W-:Y:S01]  /*3ff0*/  UIADD3.64 UR16, UR4, 0x280, URZ ;  /* 0x0000028004107897 */ /* 0x000fe2000fffe03f */
[----:B------:R1:W-:Y:S01]  /*4000*/  STL.64 [R1+0xc0], R20 ;  /* 0x0000c01401007387 */ /* 0x0003e20000100a00 */
[----:B------:R-:W-:Y:S02]  /*4010*/  UIADD3.64 UR20, UR4, 0x300, URZ ;  /* 0x0000030004147897 */ /* 0x000fe4000fffe03f */
[----:B------:R-:W-:Y:S02]  /*4020*/  UIADD3.64 UR24, UR4, 0x380, URZ ;  /* 0x0000038004187897 */ /* 0x000fe4000fffe03f */
[----:B------:R-:W-:Y:S02]  /*4030*/  UIADD3.64 UR28, UR4, 0x400, URZ ;  /* 0x00000400041c7897 */ /* 0x000fe4000fffe03f */
[----:B------:R-:W-:Y:S01]  /*4040*/  UIADD3.64 UR32, UR4, 0x480, URZ ;  /* 0x0000048004207897 */ /* 0x000fe2000fffe03f */
[----:B0-----:R-:W-:Y:S01]  /*4050*/  IMAD.WIDE R160, R154, 0x2, R206 ;  /* 0x000000029aa07825 */ /* 0x001fe200078e02ce */
[----:B------:R-:W-:-:S02]  /*4060*/  UIADD3.64 UR36, UR4, 0x500, URZ ;  /* 0x0000050004247897 */ /* 0x000fc4000fffe03f */
[----:B------:R-:W-:Y:S01]  /*4070*/  UIADD3.64 UR40, UR4, 0x580, URZ ;  /* 0x0000058004287897 */ /* 0x000fe2000fffe03f */
[----:B-1----:R-:W-:Y:S01]  /*4080*/  IMAD.WIDE R20, R154, 0x2, R204 ;  /* 0x000000029a147825 */ /* 0x002fe200078e02cc */
[----:B------:R0:W-:Y:S01]  /*4090*/  STL.64 [R1+0xb8], R160 ;  /* 0x0000b8a001007387 */ /* 0x0001e20000100a00 */
[----:B------:R-:W-:Y:S02]  /*40a0*/  UIADD3.64 UR44, UR4, 0x600, URZ ;  /* 0x00000600042c7897 */ /* 0x000fe4000fffe03f */
[----:B------:R-:W-:Y:S01]  /*40b0*/  UIADD3.64 UR48, UR4, 0x680, URZ ;  /* 0x0000068004307897 */ /* 0x000fe2000fffe03f */
[----:B------:R1:W-:Y:S01]  /*40c0*/  STL.64 [R1+0xb0], R20 ;  /* 0x0000b01401007387 */ /* 0x0003e20000100a00 */
[----:B------:R-:W-:Y:S02]  /*40d0*/  UIADD3.64 UR52, UR4, 0x700, URZ ;  /* 0x0000070004347897 */ /* 0x000fe4000fffe03f */
[----:B------:R-:W-:Y:S02]  /*40e0*/  UIADD3.64 UR10, UR6, 0x7e, URZ ;  /* 0x0000007e060a7897 */ /* 0x000fe4000fffe03f */
[----:B------:R-:W-:-:S02]  /*40f0*/  UIADD3.64 UR14, UR6, 0x80, URZ ;  /* 0x00000080060e7897 */ /* 0x000fc4000fffe03f */
[----:B------:R-:W-:Y:S01]  /*4100*/  UIADD3.64 UR18, UR6, 0x82, URZ ;  /* 0x0000008206127897 */ /* 0x000fe2000fffe03f */
[C---:B0-----:R-:W-:Y:S01]  /*4110*/  IMAD.WIDE R160, R153.reuse, 0x2, R206 ;  /* 0x0000000299a07825 */ /* 0x041fe200078e02ce */
[----:B------:R-:W-:Y:S02]  /*4120*/  UIADD3.64 UR22, UR6, 0x84, URZ ;  /* 0x0000008406167897 */ /* 0x000fe4000fffe03f */
[----:B------:R-:W-:Y:S01]  /*4130*/  UIADD3.64 UR26, UR6, 0xfe, URZ ;  /* 0x000000fe061a7897 */ /* 0x000fe2000fffe03f */
[----:B-1----:R-:W-:Y:S01]  /*4140*/  IMAD.WIDE R20, R153, 0x2, R204 ;  /* 0x0000000299147825 */ /* 0x002fe200078e02cc */
[----:B------:R0:W-:Y:S01]  /*4150*/  STL.64 [R1+0xa8], R160 ;  /* 0x0000a8a001007387 */ /* 0x0001e20000100a00 */
[----:B------:R-:W-:Y:S02]  /*4160*/  UIADD3.64 UR30, UR6, 0x100, URZ ;  /* 0x00000100061e7897 */ /* 0x000fe4000fffe03f */
[----:B------:R-:W-:Y:S01]  /*4170*/  UIADD3.64 UR34, UR6, 0x102, URZ ;  /* 0x0000010206227897 */ /* 0x000fe2000fffe03f */
[----:B------:R1:W-:Y:S01]  /*4180*/  STL.64 [R1+0xa0], R20 ;  /* 0x0000a01401007387 */ /* 0x0003e20000100a00 */
[----:B------:R-:W-:-:S02]  /*4190*/  UIADD3.64 UR38, UR6, 0x104, URZ ;  /* 0x0000010406267897 */ /* 0x000fc4000fffe03f */
[----:B------:R-:W-:Y:S02]  /*41a0*/  UIADD3.64 UR42, UR6, 0x17e, URZ ;  /* 0x0000017e062a7897 */ /* 0x000fe4000fffe03f */
[----:B------:R-:W-:Y:S02]  /*41b0*/  UIADD3.64 UR46, UR6, 0x180, URZ ;  /* 0x00000180062e7897 */ /* 0x000fe4000fffe03f */
[----:B------:R-:W-:Y:S01]  /*41c0*/  UIADD3.64 UR50, UR6, 0x182, URZ ;  /* 0x0000018206327897 */ /* 0x000fe2000fffe03f */
[----:B0-----:R-:W-:Y:S01]  /*41d0*/  IMAD.WIDE R160, R19, 0x2, R206 ;  /* 0x0000000213a07825 */ /* 0x001fe200078e02ce */
[----:B------:R-:W-:-:S03]  /*41e0*/  UIADD3.64 UR54, UR6, 0x184, URZ ;  /* 0x0000018406367897 */ /* 0x000fc6000fffe03f */
[----:B-1----:R-:W-:Y:S01]  /*41f0*/  IMAD.WIDE R20, R19, 0x2, R204 ;  /* 0x0000000213147825 */ /* 0x002fe200078e02cc */
[----:B------:R0:W-:Y:S04]  /*4200*/  STL.64 [R1+0x98], R160 ;  /* 0x000098a001007387 */ /* 0x0001e80000100a00 */
[----:B------:R1:W-:Y:S01]  /*4210*/  STL.64 [R1+0x90], R20 ;  /* 0x0000901401007387 */ /* 0x0003e20000100a00 */
[----:B0-----:R-:W-:-:S04]  /*4220*/  IMAD.WIDE R160, R22, 0x2, R206 ;  /* 0x0000000216a07825 */ /* 0x001fc800078e02ce */
[----:B-1----:R-:W-:Y:S01]  /*4230*/  IMAD.WIDE R20, R22, 0x2, R204 ;  /* 0x0000000216147825 */ /* 0x002fe200078e02cc */
[----:B------:R0:W-:Y:S04]  /*4240*/  STL.64 [R1+0x88], R160 ;  /* 0x000088a001007387 */ /* 0x0001e80000100a00 */
[----:B------:R1:W-:Y:S04]  /*4250*/  STL.64 [R1+0x80], R20 ;  /* 0x0000801401007387 */ /* 0x0003e80000100a00 */
[----:B------:R-:W-:Y:S01]  /*4260*/  STL.64 [R1+0x78], R208 ;  /* 0x000078d001007387 */ /* 0x000fe20000100a00 */
[----:B0-----:R-:W-:-:S04]  /*4270*/  IMAD.WIDE R160, R152, 0x2, R206 ;  /* 0x0000000298a07825 */ /* 0x001fc800078e02ce */
[----:B-1----:R-:W-:-:S04]  /*4280*/  IMAD.WIDE R20, R23, 0x2, R204 ;  /* 0x0000000217147825 */ /* 0x002fc800078e02cc */
[----:B------:R-:W-:Y:S01]  /*4290*/  IMAD.WIDE R22, R152, 0x2, R204 ;  /* 0x0000000298167825 */ /* 0x000fe200078e02cc */
[----:B------:R0:W-:Y:S04]  /*42a0*/  STL.64 [R1+0x70], R20 ;  /* 0x0000701401007387 */ /* 0x0001e80000100a00 */
[----:B------:R1:W-:Y:S04]  /*42b0*/  STL.64 [R1+0x68], R160 ;  /* 0x000068a001007387 */ /* 0x0003e80000100a00 */
[----:B------:R2:W-:Y:S01]  /*42c0*/  STL.64 [R1+0x60], R22 ;  /* 0x0000601601007387 */ /* 0x0005e20000100a00 */
[----:B0-----:R-:W-:-:S04]  /*42d0*/  IMAD.WIDE R20, R155, 0x2, R206 ;  /* 0x000000029b147825 */ /* 0x001fc800078e02ce */
[----:B-1----:R-:W-:Y:S01]  /*42e0*/  IMAD.WIDE R160, R155, 0x2, R204 ;  /* 0x000000029ba07825 */ /* 0x002fe200078e02cc */
[----:B------:R0:W-:Y:S03]  /*42f0*/  STL.64 [R1+0x58], R20 ;  /* 0x0000581401007387 */ /* 0x0001e60000100a00 */
[C---:B--2---:R-:W-:Y:S01]  /*4300*/  IMAD.WIDE R22, R156.reuse, 0x2, R206 ;  /* 0x000000029c167825 */ /* 0x044fe200078e02ce */
[----:B------:R1:W-:Y:S04]  /*4310*/  STL.64 [R1+0x50], R160 ;  /* 0x000050a001007387 */ /* 0x0003e80000100a00 */
[----:B------:R2:W-:Y:S01]  /*4320*/  STL.64 [R1+0x48], R22 ;  /* 0x0000481601007387 */ /* 0x0005e20000100a00 */
[----:B0-----:R-:W-:-:S04]  /*4330*/  IMAD.WIDE R20, R156, 0x2, R204 ;  /* 0x000000029c147825 */ /* 0x001fc800078e02cc */
[C---:B-1----:R-:W-:Y:S01]  /*4340*/  IMAD.WIDE R160, R158.reuse, 0x2, R206 ;  /* 0x000000029ea07825 */ /* 0x042fe200078e02ce */
[----:B------:R0:W-:Y:S03]  /*4350*/  STL.64 [R1+0x40], R20 ;  /* 0x0000401401007387 */ /* 0x0001e60000100a00 */
[----:B--2---:R-:W-:Y:S01]  /*4360*/  IMAD.WIDE R22, R158, 0x2, R204 ;  /* 0x000000029e167825 */ /* 0x004fe200078e02cc */
        /* <DEDUP_REMOVED lines=8> */
[----:B0-----:R-:W-:-:S05]  /*43f0*/  IMAD.WIDE R20, R163, 0x2, R204 ;  /* 0x00000002a3147825 */ /* 0x001fca00078e02cc */
[----:B------:R1:W-:Y:S02]  /*4400*/  STL.64 [R1+0x108], R20 ;  /* 0x0001081401007387 */ /* 0x0003e40000100a00 */
.L_x_1:
[----:B------:R-:W2:Y:S04]  /*4410*/  LDL.64 R210, [R1+0x110] ;  /* 0x0001100001d27983 */ /* 0x000ea80000100a00 */
[----:B------:R-:W3:Y:S04]  /*4420*/  LDL.64 R216, [R1+0x108] ;  /* 0x0001080001d87983 */ /* 0x000ee80000100a00 */
[----:B------:R-:W4:Y:S04]  /*4430*/  LDL.64 R232, [R1+0xd0] ;  /* 0x0000d00001e87983 */ /* 0x000f280000100a00 */
[----:B------:R-:W5:Y:S04]  /*4440*/  LDL.64 R244, [R1+0xf0] ;  /* 0x0000f00001f47983 */ /* 0x000f680000100a00 */
[----:B------:R-:W5:Y:S04]  /*4450*/  LDL.64 R212, [R1+0xe8] ;  /* 0x0000e80001d47983 */ /* 0x000f680000100a00 */
[----:B------:R-:W5:Y:S04]  /*4460*/  LDL.64 R228, [R1+0xc8] ;  /* 0x0000c80001e47983 */ /* 0x000f680000100a00 */
[----:B------:R-:W5:Y:S01]  /*4470*/  LDL.64 R214, [R1+0xf8] ;  /* 0x0000f80001d67983 */ /* 0x000f620000100a00 */
[----:B------:R-:W-:Y:S01]  /*4480*/  IMAD.WIDE R208, R3, 0x2, R204 ;  /* 0x0000000203d07825 */ /* 0x000fe200078e02cc */
[----:B-1----:R-:W-:-:S02]  /*4490*/  MOV R23, UR51 ;  /* 0x0000003300177c02 */ /* 0x002fc40008000f00 */
[----:B------:R-:W5:Y:S01]  /*44a0*/  LDL.64 R220, [R1+0xb8] ;  /* 0x0000b80001dc7983 */ /* 0x000f620000100a00 */
[----:B------:R-:W-:Y:S01]  /*44b0*/  IMAD.WIDE R152, R3, 0x2, R206 ;  /* 0x0000000203987825 */ /* 0x000fe200078e02ce */
[----:B------:R-:W-:Y:S02]  /*44c0*/  MOV R160, UR50 ;  /* 0x0000003200a07c02 */ /* 0x000fe40008000f00 */
[----:B------:R-:W5:Y:S01]  /*44d0*/  LDL.64 R240, [R1+0xe0] ;  /* 0x0000e00001f07983 */ /* 0x000f620000100a00 */
[----:B------:R-:W-:Y:S02]  /*44e0*/  MOV R161, UR49 ;  /* 0x0000003100a17c02 */ /* 0x000fe40008000f00 */
[----:B------:R-:W-:Y:S01]  /*44f0*/  MOV R162, UR48 ;  /* 0x0000003000a27c02 */ /* 0x000fe20008000f00 */
[----:B------:R4:W5:Y:S01]  /*4500*/  LDG.E.U16 R219, desc[UR60][R208.64] ;  /* 0x0000003cd0db7981 */ /* 0x000962000c1e1500 */
[----:B------:R-:W-:Y:S02]  /*4510*/  MOV R19, UR55 ;  /* 0x0000003700137c02 */ /* 0x000fe40008000f00 */
[----:B------:R-:W-:Y:S01]  /*4520*/  MOV R20, UR54 ;  /* 0x0000003600147c02 */ /* 0x000fe20008000f00 */
[----:B------:R-:W5:Y:S01]  /*4530*/  LDG.E.U16 R152, desc[UR60][R152.64] ;  /* 0x0000003c98987981 */ /* 0x000f62000c1e1500 */
[----:B------:R-:W-:-:S02]  /*4540*/  MOV R21, UR53 ;  /* 0x0000003500157c02 */ /* 0x000fc40008000f00 */
[----:B------:R-:W-:Y:S01]  /*4550*/  MOV R22, UR52 ;  /* 0x0000003400167c02 */ /* 0x000fe20008000f00 */
[----:B------:R-:W5:Y:S04]  /*4560*/  LDL.64 R224, [R1+0xc0] ;  /* 0x0000c00001e07983 */ /* 0x000f680000100a00 */
[----:B------:R-:W5:Y:S04]  /*4570*/  LDL.64 R250, [R1+0x78] ;  /* 0x0000780001fa7983 */ /* 0x000f680000100a00 */
[----:B------:R-:W5:Y:S01]  /*4580*/  LDL.64 R248, [R1+0x68] ;  /* 0x0000680001f87983 */ /* 0x000f620000100a00 */
[----:B--2---:R-:W-:-:S03]  /*4590*/  IMAD.WIDE R158, R3, 0x2, R210 ;  /* 0x00000002039e7825 */ /* 0x004fc600078e02d2 */
[----:B------:R-:W2:Y:S01]  /*45a0*/  LDL.64 R210, [R1+0xd8] ;  /* 0x0000d80001d27983 */ /* 0x000ea20000100a00 */
[----:B---3--:R-:W-:-:S03]  /*45b0*/  IMAD.WIDE R156, R3, 0x2, R216 ;  /* 0x00000002039c7825 */ /* 0x008fc600078e02d8 */
[----:B------:R-:W3:Y:S01]  /*45c0*/  LDG.E.U16 R218, desc[UR60][R158.64] ;  /* 0x0000003c9eda7981 */ /* 0x000ee2000c1e1500 */
[----:B----4-:R-:W-:-:S03]  /*45d0*/  IMAD.WIDE R208, R3, 0x2, R232 ;  /* 0x0000000203d07825 */ /* 0x010fc600078e02e8 */
[----:B------:R-:W4:Y:S04]  /*45e0*/  LDL.64 R216, [R1+0xa8] ;  /* 0x0000a80001d87983 */ /* 0x000f280000100a00 */
[----:B------:R0:W3:Y:S04]  /*45f0*/  LDG.E.U16 R153, desc[UR60][R208.64] ;  /* 0x0000003cd0997981 */ /* 0x0000e8000c1e1500 */
[----:B------:R1:W3:Y:S01]  /*4600*/  LDG.E.U16 R159, desc[UR60][R156.64] ;  /* 0x0000003c9c9f7981 */ /* 0x0002e2000c1e1500 */
[----:B-----5:R-:W-:-:S03]  /*4610*/  IMAD.WIDE R212, R3, 0x2, R212 ;  /* 0x0000000203d47825 */ /* 0x020fc600078e02d4 */
[----:B------:R-:W5:Y:S01]  /*4620*/  LDL.64 R232, [R1+0x80] ;  /* 0x0000800001e87983 */ /* 0x000f620000100a00 */
[----:B0-----:R-:W-:-:S04]  /*4630*/  IMAD.WIDE R208, R3, 0x2, R228 ;  /* 0x0000000203d07825 */ /* 0x001fc800078e02e4 */
[C---:B-1----:R-:W-:Y:S02]  /*4640*/  IMAD.WIDE R156, R3.reuse, 0x2, R244 ;  /* 0x00000002039c7825 */ /* 0x042fe400078e02f4 */
[----:B------:R-:W3:Y:S02]  /*4650*/  LDL.64 R244, [R1+0x70] ;  /* 0x0000700001f47983 */ /* 0x000ee40000100a00 */
[C---:B------:R-:W-:Y:S02]  /*4660*/  IMAD.WIDE R154, R3.reuse, 0x2, R214 ;  /* 0x00000002039a7825 */ /* 0x040fe400078e02d6 */
[----:B------:R-:W3:Y:S04]  /*4670*/  LDG.E.U16 R157, desc[UR60][R156.64] ;  /* 0x0000003c9c9d7981 */ /* 0x000ee8000c1e1500 */
[----:B------:R-:W4:Y:S04]  /*4680*/  LDL.64 R214, [R1+0xb0] ;  /* 0x0000b00001d67983 */ /* 0x000f280000100a00 */
[----:B------:R-:W3:Y:S04]  /*4690*/  LDG.E.U16 R158, desc[UR60][R154.64] ;  /* 0x0000003c9a9e7981 */ /* 0x000ee8000c1e1500 */
[----:B------:R0:W3:Y:S02]  /*46a0*/  LDG.E.U16 R156, desc[UR60][R212.64] ;  /* 0x0000003cd49c7981 */ /* 0x0000e4000c1e1500 */
[----:B0-----:R-:W-:-:S02]  /*46b0*/  IMAD.WIDE R212, R3, 0x2, R220 ;  /* 0x0000000203d47825 */ /* 0x001fc400078e02dc */
[----:B------:R-:W3:Y:S02]  /*46c0*/  LDG.E.U16 R220, desc[UR60][R208.64] ;  /* 0x0000003cd0dc7981 */ /* 0x000ee4000c1e1500 */
[C---:B------:R-:W-:Y:S02]  /*46d0*/  IMAD.WIDE R154, R3.reuse, 0x2, R240 ;  /* 0x00000002039a7825 */ /* 0x040fe400078e02f0 */
[----:B------:R-:W5:Y:S04]  /*46e0*/  LDL.64 R240, [R1+0x88] ;  /* 0x0000880001f07983 */ /* 0x000f680000100a00 */
[----:B------:R-:W3:Y:S04]  /*46f0*/  LDG.E.U16 R155, desc[UR60][R154.64] ;  /* 0x0000003c9a9b7981 */ /* 0x000ee8000c1e1500 */
[----:B------:R-:W3:Y:S01]  /*4700*/  LDL.64 R208, [R1+0xa0] ;  /* 0x0000a00001d07983 */ /* 0x000ee20000100a00 */
[----:B--2---:R-:W-:-:S05]  /*4710*/  IMAD.WIDE R210, R3, 0x2, R210 ;  /* 0x0000000203d27825 */ /* 0x004fca00078e02d2 */
[----:B------:R0:W2:Y:S02]  /*4720*/  LDG.E.U16 R154, desc[UR60][R210.64] ;  /* 0x0000003cd29a7981 */ /* 0x0000a4000c1e1500 */
[C---:B0-----:R-:W-:Y:S02]  /*4730*/  IMAD.WIDE R210, R3.reuse, 0x2, R224 ;  /* 0x0000000203d27825 */ /* 0x041fe400078e02e0 */
[----:B------:R-:W2:Y:S04]  /*4740*/  LDG.E.U16 R224, desc[UR60][R212.64] ;  /* 0x0000003cd4e07981 */ /* 0x000ea8000c1e1500 */
[----:B------:R-:W2:Y:S04]  /*4750*/  LDG.E.U16 R221, desc[UR60][R210.64] ;  /* 0x0000003cd2dd7981 */ /* 0x000ea8000c1e1500 */
[----:B------:R-:W2:Y:S04]  /*4760*/  LDL.64 R212, [R1+0x90] ;  /* 0x0000900001d47983 */ /* 0x000ea80000100a00 */
[----:B------:R-:W2:Y:S01]  /*4770*/  LDL.64 R210, [R1+0x98] ;  /* 0x0000980001d27983 */ /* 0x000ea20000100a00 */
[----:B----4-:R-:W-:-:S05]  /*4780*/  IMAD.WIDE R214, R3, 0x2, R214 ;  /* 0x0000000203d67825 */ /* 0x010fca00078e02d6 */
[----:B------:R5:W4:Y:S02]  /*4790*/  LDG.E.U16 R225, desc[UR60][R214.64] ;  /* 0x0000003cd6e17981 */ /* 0x000b24000c1e1500 */
[C---:B-----5:R-:W-:Y:S02]  /*47a0*/  IMAD.WIDE R214, R3.reuse, 0x2, R240 ;  /* 0x0000000203d67825 */ /* 0x060fe400078e02f0 */
[----:B------:R-:W5:Y:S04]  /*47b0*/  LDL.64 R240, [R1+0x48] ;  /* 0x0000480001f07983 */ /* 0x000f680000100a00 */
[----:B------:R-:W4:Y:S01]  /*47c0*/  LDG.E.U16 R214, desc[UR60][R214.64] ;  /* 0x0000003cd6d67981 */ /* 0x000f22000c1e1500 */
[----:B---3--:R-:W-:-:S05]  /*47d0*/  IMAD.WIDE R208, R3, 0x2, R208 ;  /* 0x0000000203d07825 */ /* 0x008fca00078e02d0 */
[----:B------:R0:W3:Y:S02]  /*47e0*/  LDG.E.U16 R229, desc[UR60][R208.64] ;  /* 0x0000003cd0e57981 */ /* 0x0000e4000c1e1500 */
[C---:B0-----:R-:W-:Y:S02]  /*47f0*/  IMAD.WIDE R208, R3.reuse, 0x2, R250 ;  /* 0x0000000203d07825 */ /* 0x041fe400078e02fa */
[----:B------:R-:W4:Y:S04]  /*4800*/  LDL.64 R250, [R1+0x20] ;  /* 0x0000200001fa7983 */ /* 0x000f280000100a00 */
[----:B------:R-:W3:Y:S04]  /*4810*/  LDG.E.U16 R215, desc[UR60][R208.64] ;  /* 0x0000003cd0d77981 */ /* 0x000ee8000c1e1500 */
[----:B------:R-:W5:Y:S01]  /*4820*/  LDL.64 R208, [R1+0x60] ;  /* 0x0000600001d07983 */ /* 0x000f620000100a00 */
[----:B------:R-:W-:-:S05]  /*4830*/  IMAD.WIDE R216, R3, 0x2, R216 ;  /* 0x0000000203d87825 */ /* 0x000fca00078e02d8 */
[----:B------:R0:W3:Y:S02]  /*4840*/  LDG.E.U16 R228, desc[UR60][R216.64] ;  /* 0x0000003cd8e47981 */ /* 0x0000e4000c1e1500 */
[----:B0-----:R-:W-:-:S06]  /*4850*/  IMAD.WIDE R216, R3, 0x2, R232 ;  /* 0x0000000203d87825 */ /* 0x001fcc00078e02e8 */
[----:B------:R-:W3:Y:S01]  /*4860*/  LDG.E.U16 R216, desc[UR60][R216.64] ;  /* 0x0000003cd8d87981 */ /* 0x000ee2000c1e1500 */
[----:B--2---:R-:W-:-:S04]  /*4870*/  IMAD.WIDE R212, R3, 0x2, R212 ;  /* 0x0000000203d47825 */ /* 0x004fc800078e02d4 */
[C---:B------:R-:W-:Y:S01]  /*4880*/  IMAD.WIDE R210, R3.reuse, 0x2, R210 ;  /* 0x0000000203d27825 */ /* 0x040fe200078e02d2 */
[----:B------:R0:W2:Y:S04]  /*4890*/  LDG.E.U16 R233, desc[UR60][R212.64] ;  /* 0x0000003cd4e97981 */ /* 0x0000a8000c1e1500 */
[----:B------:R1:W3:Y:S01]  /*48a0*/  LDG.E.U16 R232, desc[UR60][R210.64] ;  /* 0x0000003cd2e87981 */ /* 0x0002e2000c1e1500 */
[----:B0-----:R-:W-:-:S03]  /*48b0*/  IMAD.WIDE R212, R3, 0x2, R248 ;  /* 0x0000000203d47825 */ /* 0x001fc600078e02f8 */
[----:B------:R-:W4:Y:S01]  /*48c0*/  LDL.64 R248, [R1+0x28] ;  /* 0x0000280001f87983 */ /* 0x000f220000100a00 */
[----:B-1----:R-:W-:-:S03]  /*48d0*/  IMAD.WIDE R210, R3, 0x2, R244 ;  /* 0x0000000203d27825 */ /* 0x002fc600078e02f4 */
[----:B------:R-:W2:Y:S04]  /*48e0*/  LDG.E.U16 R212, desc[UR60][R212.64] ;  /* 0x0000003cd4d47981 */ /* 0x000ea8000c1e1500 */
[----:B------:R0:W2:Y:S04]  /*48f0*/  LDG.E.U16 R217, desc[UR60][R210.64] ;  /* 0x0000003cd2d97981 */ /* 0x0000a8000c1e1500 */
[----:B------:R-:W3:Y:S04]  /*4900*/  LDL.64 R244, [R1+0x38] ;  /* 0x0000380001f47983 */ /* 0x000ee80000100a00 */
[----:B------:R-:W0:Y:S01]  /*4910*/  LDL.64 R210, [R1+0x58] ;  /* 0x0000580001d27983 */ /* 0x000e220000100a00 */
[----:B-----5:R-:W-:-:S05]  /*4920*/  IMAD.WIDE R208, R3, 0x2, R208 ;  /* 0x0000000203d07825 */ /* 0x020fca00078e02d0 */
[----:B------:R1:W5:Y:S04]  /*4930*/  LDG.E.U16 R213, desc[UR60][R208.64] ;  /* 0x0000003cd0d57981 */ /* 0x000368000c1e1500 */
[----:B------:R-:W1:Y:S01]  /*4940*/  LDL.64 R208, [R1+0x50] ;  /* 0x0000500001d07983 */ /* 0x000e620000100a00 */
[----:B0-----:R-:W-:-:S06]  /*4950*/  IMAD.WIDE R210, R3, 0x2, R210 ;  /* 0x0000000203d27825 */ /* 0x001fcc00078e02d2 */
[----:B------:R-:W5:Y:S01]  /*4960*/  LDG.E.U16 R210, desc[UR60][R210.64] ;  /* 0x0000003cd2d27981 */ /* 0x000f62000c1e1500 */
[----:B-1----:R-:W-:-:S05]  /*4970*/  IMAD.WIDE R208, R3, 0x2, R208 ;  /* 0x0000000203d07825 */ /* 0x002fca00078e02d0 */
[----:B------:R0:W5:Y:S02]  /*4980*/  LDG.E.U16 R211, desc[UR60][R208.64] ;  /* 0x0000003cd0d37981 */ /* 0x000164000c1e1500 */
[----:B0-----:R-:W-:-:S05]  /*4990*/  IMAD.WIDE R208, R3, 0x2, R240 ;  /* 0x0000000203d07825 */ /* 0x001fca00078e02f0 */
[----:B------:R0:W5:Y:S04]  /*49a0*/  LDG.E.U16 R240, desc[UR60][R208.64] ;  /* 0x0000003cd0f07981 */ /* 0x000168000c1e1500 */
[----:B------:R-:W0:Y:S02]  /*49b0*/  LDL.64 R208, [R1+0x40] ;  /* 0x0000400001d07983 */ /* 0x000e240000100a00 */
[----:B0-----:R-:W-:-:S05]  /*49c0*/  IMAD.WIDE R208, R3, 0x2, R208 ;  /* 0x0000000203d07825 */ /* 0x001fca00078e02d0 */
[----:B------:R3:W5:Y:S02]  /*49d0*/  LDG.E.U16 R241, desc[UR60][R208.64] ;  /* 0x0000003cd0f17981 */ /* 0x000764000c1e1500 */
[----:B---3--:R-:W-:-:S05]  /*49e0*/  IMAD.WIDE R208, R3, 0x2, R244 ;  /* 0x0000000203d07825 */ /* 0x008fca00078e02f4 */
[----:B------:R0:W3:Y:S04]  /*49f0*/  LDG.E.U16 R244, desc[UR60][R208.64] ;  /* 0x0000003cd0f47981 */ /* 0x0000e8000c1e1500 */
[----:B------:R-:W0:Y:S02]  /*4a00*/  LDL.64 R208, [R1+0x30] ;  /* 0x0000300001d07983 */ /* 0x000e240000100a00 */
[----:B0-----:R-:W-:-:S05]  /*4a10*/  IMAD.WIDE R208, R3, 0x2, R208 ;  /* 0x0000000203d07825 */ /* 0x001fca00078e02d0 */
[----:B------:R4:W3:Y:S02]  /*4a20*/  LDG.E.U16 R245, desc[UR60][R208.64] ;  /* 0x0000003cd0f57981 */ /* 0x0008e4000c1e1500 */
[----:B----4-:R-:W-:-:S05]  /*4a30*/  IMAD.WIDE R208, R3, 0x2, R248 ;  /* 0x0000000203d07825 */ /* 0x010fca00078e02f8 */
[----:B------:R0:W4:Y:S02]  /*4a40*/  LDG.E.U16 R248, desc[UR60][R208.64] ;  /* 0x0000003cd0f87981 */ /* 0x000124000c1e1500 */
[----:B0-----:R-:W-:-:S06]  /*4a50*/  IMAD.WIDE R208, R3, 0x2, R250 ;  /* 0x0000000203d07825 */ /* 0x001fcc00078e02fa */
[----:B------:R-:W4:Y:S01]  /*4a60*/  LDG.E.U16 R208, desc[UR60][R208.64] ;  /* 0x0000003cd0d07981 */ /* 0x000f22000c1e1500 */
[----:B------:R-:W-:Y:S06]  /*4a70*/  BAR.SYNC.DEFER_BLOCKING 0x0 ;  /* 0x0000000000007b1d */ /* 0x000fec0000010000 */
[----:B------:R-:W0:Y:S01]  /*4a80*/  S2R R250, SR_CgaCtaId ;  /* 0x0000000000fa7919 */ /* 0x000e220000008800 */
        /* <DEDUP_REMOVED lines=15> */
[----:B-----5:R1:W-:Y:S04]  /*4b80*/  STS.U16 [R10+0x9580], R213 ;  /* 0x009580d50a007388 */ /* 0x0203e80000000400 */
        /* <DEDUP_REMOVED lines=10> */
[----:B---3--:R-:W-:Y:S01]  /*4c30*/  STS.U16 [R7+0x8700], R244 ;  /* 0x008700f407007388 */ /* 0x008fe20000000400 */
[----:B------:R-:W-:-:S02]  /*4c40*/  MOV R249, 0x400 ;  /* 0x0000040000f97802 */ /* 0x000fc40000000f00 */
[----:B------:R-:W-:Y:S01]  /*4c50*/  R2UR UR58, R252 ;  /* 0x00000000fc3a72ca */ /* 0x000fe200000e0000 */
[----:B------:R-:W-:Y:S01]  /*4c60*/  UMOV UR57, 0x40000040 ;  /* 0x4000004000397882 */ /* 0x000fe20000000000 */
[----:B0-----:R-:W-:Y:S01]  /*4c70*/  LEA R249, R250, R249, 0x18 ;  /* 0x000000f9faf97211 */ /* 0x001fe200078ec0ff */
[----:B------:R-:W-:Y:S01]  /*4c80*/  UMOV UR59, 0x40000040 ;  /* 0x40000040003b7882 */ /* 0x000fe20000000000 */
[----:B------:R-:W-:Y:S01]  /*4c90*/  UIADD3.64 UR48, UR4, 0x80, URZ ;  /* 0x0000008004307897 */ /* 0x000fe2000fffe03f */
[----:B-1----:R-:W3:Y:S01]  /*4ca0*/  LDL.64 R212, [R1] ;  /* 0x0000000001d47983 */ /* 0x002ee20000100a00 */
[----:B------:R-:W-:Y:S01]  /*4cb0*/  SHF.R.U32.HI R249, RZ, 0x4, R249 ;  /* 0x00000004fff97819 */ /* 0x000fe200000116f9 */
[----:B------:R-:W-:Y:S02]  /*4cc0*/  UIADD3.64 UR50, UR6, 0x2, URZ ;  /* 0x0000000206327897 */ /* 0x000fe4000fffe03f */
[----:B------:R-:W-:Y:S01]  /*4cd0*/  UIADD3.64 UR52, UR4, 0x100, URZ ;  /* 0x0000010004347897 */ /* 0x000fe2000fffe03f */
[----:B------:R-:W-:Y:S01]  /*4ce0*/  SGXT.U32 R249, R249, 0xe ;  /* 0x0000000ef9f9781a */ /* 0x000fe20000000000 */
[----:B------:R-:W-:Y:S01]  /*4cf0*/  UIADD3.64 UR54, UR6, 0x4, URZ ;  /* 0x0000000406367897 */ /* 0x000fe2000fffe03f */
[----:B------:R-:W5:Y:S02]  /*4d00*/  LDL.64 R214, [R1+0x10] ;  /* 0x0000100001d67983 */ /* 0x000f640000100a00 */
[----:B------:R-:W-:-:S02]  /*4d10*/  R2UR UR56, R249 ;  /* 0x00000000f93872ca */ /* 0x000fc400000e0000 */
[----:B--2---:R-:W2:Y:S04]  /*4d20*/  LDL.64 R210, [R1+0x8] ;  /* 0x0000080001d27983 */ /* 0x004ea80000100a00 */
[----:B------:R-:W-:Y:S04]  /*4d30*/  STS.U16 [R7+0x9700], R245 ;  /* 0x009700f507007388 */ /* 0x000fe80000000400 */
[----:B------:R-:W-:Y:S04]  /*4d40*/  STS.U16 [R6+0x8380], R228 ;  /* 0x008380e406007388 */ /* 0x000fe80000000400 */
[----:B------:R-:W-:Y:S04]  /*4d50*/  STS.U16 [R6+0x9380], R229 ;  /* 0x009380e506007388 */ /* 0x000fe80000000400 */
[----:B----4-:R-:W-:Y:S04]  /*4d60*/  STS.U16 [R6+0x8780], R248 ;  /* 0x008780f806007388 */ /* 0x010fe80000000400 */
[----:B------:R0:W-:Y:S01]  /*4d70*/  STS.U16 [R6+0x9780], R208 ;  /* 0x009780d006007388 */ /* 0x0001e20000000400 */
[----:B------:R1:W-:Y:S06]  /*4d80*/  MEMBAR.ALL.CTA ;  /* 0x0000000000007992 */ /* 0x0003ec0000008000 */
[----:B-1----:R-:W1:Y:S04]  /*4d90*/  FENCE.VIEW.ASYNC.S ;  /* 0x00000000000073c6 */ /* 0x002e680000000000 */
[----:B0-----:R-:W4:Y:S01]  /*4da0*/  LDL.64 R208, [R1+0x18] ;  /* 0x0000180001d07983 */ /* 0x001f220000100a00 */
[----:B-1----:R-:W-:Y:S06]  /*4db0*/  BAR.SYNC.DEFER_BLOCKING 0x0 ;  /* 0x0000000000007b1d */ /* 0x002fec0000010000 */
[----:B------:R-:W-:-:S06]  /*4dc0*/  WARPGROUP.ARRIVE ;  /* 0x00000000000079c5 */ /* 0x000fcc0000000000 */
[----:B------:R-:W-:Y:S04]  /*4dd0*/  HGMMA.64x16x16.F32 R152, gdesc[UR56].tnspA, RZ, !UPT ;  /* 0x20200000389879f0 */ /* 0x000fe8000c7008ff */
[----:B------:R-:W-:Y:S04]  /*4de0*/  HGMMA.64x16x16.F32 R152, gdesc[UR4].tnspA, R152 ;  /* 0x20200000049879f0 */ /* 0x000fe80008700898 */
        /* <DEDUP_REMOVED lines=8> */
[----:B------:R-:W-:Y:S01]  /*4e70*/  HGMMA.64x16x16.F32 R152, gdesc[UR32].tnspA, R152 ;  /* 0x20200000209879f0 */ /* 0x000fe20008700898 */
[----:B----4-:R-:W-:-:S06]  /*4e80*/  IMAD.WIDE R208, R14, 0x2, R208 ;  /* 0x000000020ed07825 */ /* 0x010fcc00078e02d0 */
[----:B------:R-:W4:Y:S01]  /*4e90*/  LDG.E.U16 R208, desc[UR60][R208.64] ;  /* 0x0000003cd0d07981 */ /* 0x000f22000c1e1500 */
[----:B------:R-:W-:Y:S02]  /*4ea0*/  R2UR UR51, R23 ;  /* 0x00000000173372ca */ /* 0x000fe400000e0000 */
[----:B------:R-:W-:Y:S01]  /*4eb0*/  R2UR UR52, R22 ;  /* 0x00000000163472ca */ /* 0x000fe200000e0000 */
[C---:B---3--:R-:W-:Y:S01]  /*4ec0*/  IMAD.WIDE R22, R14.reuse, 0x2, R212 ;  /* 0x000000020e167825 */ /* 0x048fe200078e02d4 */
[----:B------:R-:W-:Y:S03]  /*4ed0*/  HGMMA.64x16x16.F32 R152, gdesc[UR36].tnspA, R152 ;  /* 0x20200000249879f0 */ /* 0x000fe60008700898 */
[----:B------:R-:W-:Y:S01]  /*4ee0*/  IMAD.WIDE R212, R14, 0x2, R226 ;  /* 0x000000020ed47825 */ /* 0x000fe200078e02e2 */
[----:B------:R-:W-:Y:S01]  /*4ef0*/  R2UR UR50, R160 ;  /* 0x00000000a03272ca */ /* 0x000fe200000e0000 */
[----:B------:R-:W3:Y:S01]  /*4f00*/  LDG.E.U16 R22, desc[UR60][R22.64] ;  /* 0x0000003c16167981 */ /* 0x000ee2000c1e1500 */
[----:B------:R-:W-:Y:S01]  /*4f10*/  R2UR UR49, R161 ;  /* 0x00000000a13172ca */ /* 0x000fe200000e0000 */
[----:B------:R-:W-:Y:S01]  /*4f20*/  IMAD.WIDE R160, R14, 0x2, R242 ;  /* 0x000000020ea07825 */ /* 0x000fe200078e02f2 */
[----:B------:R-:W-:Y:S01]  /*4f30*/  R2UR UR54, R20 ;  /* 0x00000000143672ca */ /* 0x000fe200000e0000 */
[----:B------:R0:W3:Y:S01]  /*4f40*/  LDG.E.U16 R209, desc[UR60][R212.64] ;  /* 0x0000003cd4d17981 */ /* 0x0000e2000c1e1500 */
[----:B------:R-:W-:Y:S01]  /*4f50*/  R2UR UR53, R21 ;  /* 0x00000000153572ca */ /* 0x000fe200000e0000 */
[----:B------:R-:W-:-:S02]  /*4f60*/  IMAD.WIDE R20, R14, 0x2, R246 ;  /* 0x000000020e147825 */ /* 0x000fc400078e02f6 */
[----:B------:R-:W3:Y:S02]  /*4f70*/  LDG.E.U16 R160, desc[UR60][R160.64] ;  /* 0x0000003ca0a07981 */ /* 0x000ee4000c1e1500 */
[C---:B-----5:R-:W-:Y:S02]  /*4f80*/  IMAD.WIDE R218, R14.reuse, 0x2, R214 ;  /* 0x000000020eda7825 */ /* 0x060fe400078e02d6 */
[----:B------:R-:W5:Y:S02]  /*4f90*/  LDG.E.U16 R21, desc[UR60][R20.64] ;  /* 0x0000003c14157981 */ /* 0x000f64000c1e1500 */
[----:B------:R-:W-:-:S04]  /*4fa0*/  IMAD.WIDE R214, R14, 0x2, R230 ;  /* 0x000000020ed67825 */ /* 0x000fc800078e02e6 */
[C---:B------:R-:W-:Y:S01]  /*4fb0*/  IMAD.WIDE R216, R14.reuse, 0x2, R234 ;  /* 0x000000020ed87825 */ /* 0x040fe200078e02ea */
[----:B------:R1:W3:Y:S03]  /*4fc0*/  LDG.E.U16 R161, desc[UR60][R214.64] ;  /* 0x0000003cd6a17981 */ /* 0x0002e6000c1e1500 */
[----:B0-----:R-:W-:Y:S01]  /*4fd0*/  IMAD.WIDE R212, R14, 0x2, R202 ;  /* 0x000000020ed47825 */ /* 0x001fe200078e02ca */
[----:B------:R-:W-:Y:S01]  /*4fe0*/  R2UR UR48, R162 ;  /* 0x00000000a23072ca */ /* 0x000fe200000e0000 */
[----:B------:R-:W3:Y:S04]  /*4ff0*/  LDG.E.U16 R218, desc[UR60][R218.64] ;  /* 0x0000003cdada7981 */ /* 0x000ee8000c1e1500 */
[----:B------:R0:W3:Y:S01]  /*5000*/  LDG.E.U16 R20, desc[UR60][R212.64] ;  /* 0x0000003cd4147981 */ /* 0x0000e2000c1e1500 */
[----:B-1----:R-:W-:Y:S01]  /*5010*/  IMAD.WIDE R214, R14, 0x2, R222 ;  /* 0x000000020ed67825 */ /* 0x002fe200078e02de */
[----:B------:R-:W-:-:S02]  /*5020*/  R2UR UR55, R19 ;  /* 0x00000000133772ca */ /* 0x000fc400000e0000 */
[----:B------:R-:W3:Y:S01]  /*5030*/  LDG.E.U16 R162, desc[UR60][R216.64] ;  /* 0x0000003cd8a27981 */ /* 0x000ee2000c1e1500 */
[----:B--2---:R-:W-:-:S03]  /*5040*/  IMAD.WIDE R210, R14, 0x2, R210 ;  /* 0x000000020ed27825 */ /* 0x004fc600078e02d2 */
[----:B------:R1:W2:Y:S01]  /*5050*/  LDG.E.U16 R19, desc[UR60][R214.64] ;  /* 0x0000003cd6137981 */ /* 0x0002a2000c1e1500 */
[----:B0-----:R-:W-:-:S03]  /*5060*/  IMAD.WIDE R212, R14, 0x2, R200 ;  /* 0x000000020ed47825 */ /* 0x001fc600078e02c8 */
[----:B------:R-:W2:Y:S01]  /*5070*/  LDG.E.U16 R210, desc[UR60][R210.64] ;  /* 0x0000003cd2d27981 */ /* 0x000ea2000c1e1500 */
[----:B------:R-:W-:-:S03]  /*5080*/  IMAD.WIDE R224, R14, 0x2, R238 ;  /* 0x000000020ee07825 */ /* 0x000fc600078e02ee */
[----:B------:R0:W2:Y:S01]  /*5090*/  LDG.E.U16 R219, desc[UR60][R212.64] ;  /* 0x0000003cd4db7981 */ /* 0x0000a2000c1e1500 */
[----:B------:R-:W-:Y:S01]  /*50a0*/  HGMMA.64x16x16.F32 R152, gdesc[UR40].tnspA, R152 ;  /* 0x20200000289879f0 */ /* 0x000fe20008700898 */
[C---:B------:R-:W-:Y:S02]  /*50b0*/  IMAD.WIDE R220, R14.reuse, 0x2, R236 ;  /* 0x000000020edc7825 */ /* 0x040fe400078e02ec */
[----:B------:R-:W3:Y:S02]  /*50c0*/  LDG.E.U16 R23, desc[UR60][R224.64] ;  /* 0x0000003ce0177981 */ /* 0x000ee4000c1e1500 */
[C---:B-1----:R-:W-:Y:S02]  /*50d0*/  IMAD.WIDE R214, R14.reuse, 0x2, R198 ;  /* 0x000000020ed67825 */ /* 0x042fe400078e02c6 */
[----:B------:R-:W2:Y:S02]  /*50e0*/  LDG.E.U16 R211, desc[UR60][R220.64] ;  /* 0x0000003cdcd37981 */ /* 0x000ea4000c1e1500 */
[----:B------:R-:W-:-:S04]  /*50f0*/  IMAD.WIDE R216, R14, 0x2, R196 ;  /* 0x000000020ed87825 */ /* 0x000fc800078e02c4 */
[C---:B0-----:R-:W-:Y:S01]  /*5100*/  IMAD.WIDE R212, R14.reuse, 0x2, R194 ;  /* 0x000000020ed47825 */ /* 0x041fe200078e02c2 */
[----:B------:R0:W2:Y:S04]  /*5110*/  LDG.E.U16 R220, desc[UR60][R214.64] ;  /* 0x0000003cd6dc7981 */ /* 0x0000a8000c1e1500 */
[----:B------:R1:W2:Y:S04]  /*5120*/  LDG.E.U16 R221, desc[UR60][R216.64] ;  /* 0x0000003cd8dd7981 */ /* 0x0002a8000c1e1500 */
[----:B------:R1:W2:Y:S01]  /*5130*/  LDG.E.U16 R224, desc[UR60][R212.64] ;  /* 0x0000003cd4e07981 */ /* 0x0002a2000c1e1500 */
[----:B0-----:R-:W-:-:S04]  /*5140*/  IMAD.WIDE R214, R14, 0x2, R192 ;  /* 0x000000020ed67825 */ /* 0x001fc800078e02c0 */
[C---:B-1----:R-:W-:Y:S01]  /*5150*/  IMAD.WIDE R216, R14.reuse, 0x2, R190 ;  /* 0x000000020ed87825 */ /* 0x042fe200078e02be */
[----:B------:R0:W2:Y:S03]  /*5160*/  LDG.E.U16 R225, desc[UR60][R214.64] ;  /* 0x0000003cd6e17981 */ /* 0x0000a6000c1e1500 */
[C---:B------:R-:W-:Y:S01]  /*5170*/  IMAD.WIDE R212, R14.reuse, 0x2, R188 ;  /* 0x000000020ed47825 */ /* 0x040fe200078e02bc */
[----:B------:R1:W2:Y:S04]  /*5180*/  LDG.E.U16 R228, desc[UR60][R216.64] ;  /* 0x0000003cd8e47981 */ /* 0x0002a8000c1e1500 */
[----:B------:R1:W2:Y:S01]  /*5190*/  LDG.E.U16 R229, desc[UR60][R212.64] ;  /* 0x0000003cd4e57981 */ /* 0x0002a2000c1e1500 */
[----:B0-----:R-:W-:-:S04]  /*51a0*/  IMAD.WIDE R214, R14, 0x2, R186 ;  /* 0x000000020ed67825 */ /* 0x001fc800078e02ba */
[C---:B-1----:R-:W-:Y:S01]  /*51b0*/  IMAD.WIDE R216, R14.reuse, 0x2, R184 ;  /* 0x000000020ed87825 */ /* 0x042fe200078e02b8 */
[----:B------:R0:W2:Y:S03]  /*51c0*/  LDG.E.U16 R232, desc[UR60][R214.64] ;  /* 0x0000003cd6e87981 */ /* 0x0000a6000c1e1500 */
[C---:B------:R-:W-:Y:S01]  /*51d0*/  IMAD.WIDE R212, R14.reuse, 0x2, R182 ;  /* 0x000000020ed47825 */ /* 0x040fe200078e02b6 */
[----:B------:R1:W2:Y:S01]  /*51e0*/  LDG.E.U16 R233, desc[UR60][R216.64] ;  /* 0x0000003cd8e97981 */ /* 0x0002a2000c1e1500 */
[----:B------:R-:W-:Y:S03]  /*51f0*/  HGMMA.64x16x16.F32 R152, gdesc[UR44].tnspA, R152 ;  /* 0x202000002c9879f0 */ /* 0x000fe60008700898 */
        /* <DEDUP_REMOVED lines=14> */
[C---:B-1----:R-:W-:Y:S02]  /*52e0*/  IMAD.WIDE R216, R14.reuse, 0x2, R166 ;  /* 0x000000020ed87825 */ /* 0x042fe400078e02a6 */
[----:B------:R-:W2:Y:S02]  /*52f0*/  LDG.E.U16 R214, desc[UR60][R214.64] ;  /* 0x0000003cd6d67981 */ /* 0x000ea4000c1e1500 */
[----:B------:R-:W-:Y:S02]  /*5300*/  IMAD.WIDE R212, R14, 0x2, R164 ;  /* 0x000000020ed47825 */ /* 0x000fe400078e02a4 */
[----:B------:R0:W2:Y:S04]  /*5310*/  LDG.E.U16 R216, desc[UR60][R216.64] ;  /* 0x0000003cd8d87981 */ /* 0x0000a8000c1e1500 */
[----:B------:R1:W2:Y:S01]  /*5320*/  LDG.E.U16 R212, desc[UR60][R212.64] ;  /* 0x0000003cd4d47981 */ /* 0x0002a2000c1e1500 */
[----:B------:R-:W-:Y:S01]  /*5330*/  HGMMA.64x16x16.F32 R152, gdesc[UR48].tnspA, R152 ;  /* 0x20200000309879f0 */ /* 0x000fe20008700898 */
[----:B------:R-:W1:Y:S01]  /*5340*/  S2R R251, SR_TID.X ;  /* 0x0000000000fb7919 */ /* 0x000e620000002100 */
[----:B0-----:R-:W0:Y:S02]  /*5350*/  LDC R217, c[0x0][0x238] ;  /* 0x00008e00ffd97b82 */ /* 0x001e240000000800 */
[----:B------:R-:W-:Y:S01]  /*5360*/  HGMMA.64x16x16.F32 R152, gdesc[UR52].tnspA, R152, gsb0 ;  /* 0x20200000349879f0 */ /* 0x000fe20008000898 */
[----:B-1----:R-:W-:-:S05]  /*5370*/  IMAD.SHL.U32 R251, R251, 0x2, RZ ;  /* 0x00000002fbfb7824 */ /* 0x002fca00078e00ff */
[----:B------:R-:W-:-:S04]  /*5380*/  LOP3.LUT R251, R251, 0x6, RZ, 0xc0, !PT ;  /* 0x00000006fbfb7812 */ /* 0x000fc800078ec0ff */
[----:B------:R-:W-:Y:S02]  /*5390*/  IADD3 R215, P6, R251, R15, RZ ;  /* 0x0000000ffbd77210 */ /* 0x000fe40007fde0ff */
[----:B------:R-:W-:Y:S02]  /*53a0*/  LOP3.LUT R251, R2, 0x8, RZ, 0xfc, !PT ;  /* 0x0000000802fb7812 */ /* 0x000fe400078efcff */
[C---:B------:R-:W-:Y:S02]  /*53b0*/  IADD3 R213, P5, R215.reuse, 0x8, RZ ;  /* 0x00000008d7d57810 */ /* 0x040fe40007fbe0ff */
[----:B------:R-:W-:Y:S02]  /*53c0*/  ISETP.GT.U32.AND P4, PT, R215, R251, PT ;  /* 0x000000fbd700720c */ /* 0x000fe40003f84070 */
[-C--:B------:R-:W-:Y:S01]  /*53d0*/  ISETP.GT.U32.AND P1, PT, R213, R2.reuse, PT ;  /* 0x00000002d500720c */ /* 0x080fe20003f24070 */
[----:B------:R-:W-:Y:S01]  /*53e0*/  IMAD.X R213, RZ, RZ, R4, P6 ;  /* 0x000000ffffd57224 */ /* 0x000fe200030e0604 */
[----:B------:R-:W-:-:S02]  /*53f0*/  ISETP.GT.U32.AND P2, PT, R215, R2, PT ;  /* 0x00000002d700720c */ /* 0x000fc40003f44070 */
[C---:B------:R-:W-:Y:S02]  /*5400*/  ISETP.GE.U32.AND P0, PT, R215.reuse, R2, PT ;  /* 0x00000002d700720c */ /* 0x040fe40003f06070 */
[----:B------:R-:W-:Y:S02]  /*5410*/  ISETP.GE.U32.AND P3, PT, R215, R251, PT ;  /* 0x000000fbd700720c */ /* 0x000fe40003f66070 */
[----:B------:R-:W-:Y:S02]  /*5420*/  ISETP.GT.U32.AND.EX P4, PT, R213, RZ, PT, P4 ;  /* 0x000000ffd500720c */ /* 0x000fe40003f84140 */
[----:B------:R-:W-:Y:S01]  /*5430*/  IADD3 R215, P6, R215, 0x9, RZ ;  /* 0x00000009d7d77810 */ /* 0x000fe20007fde0ff */
[----:B------:R-:W-:Y:S02]  /*5440*/  WARPGROUP.DEPBAR.LE gsb0, 0x0 ;  /* 0x00008000000079c5 */ /* 0x000fe40000010000 */
[----:B0-----:R-:W-:Y:S01]  /*5450*/  FMUL R154, R154, R217 ;  /* 0x000000d99a9a7220 */ /* 0x001fe20000400000 */
[----:B------:R-:W-:Y:S04]  /*5460*/  BAR.SYNC.DEFER_BLOCKING 0x0 ;  /* 0x0000000000007b1d */ /* 0x000fe80000010000 */
[----:B------:R-:W-:-:S02]  /*5470*/  FSEL R154, R154, -INF , !P4 ;  /* 0xff8000009a9a7808 */ /* 0x000fc40006000000 */
[----:B------:R-:W-:Y:S01]  /*5480*/  ISETP.GT.U32.AND P4, PT, R215, R251, PT ;  /* 0x000000fbd700720c */ /* 0x000fe20003f84070 */
[-C--:B------:R-:W-:Y:S01]  /*5490*/  FMUL R251, R158, R217.reuse ;  /* 0x000000d99efb7220 */ /* 0x080fe20000400000 */
[----:B------:R-:W-:Y:S02]  /*54a0*/  IMAD.X R158, RZ, RZ, R213, P6 ;  /* 0x000000ffff9e7224 */ /* 0x000fe400030e06d5 */
[-C--:B------:R-:W-:Y:S01]  /*54b0*/  FMUL R155, R155, R217.reuse ;  /* 0x000000d99b9b7220 */ /* 0x080fe20000400000 */
[----:B------:R-:W-:Y:S02]  /*54c0*/  FMUL R217, R159, R217 ;  /* 0x000000d99fd97220 */ /* 0x000fe40000400000 */
[----:B------:R-:W-:-:S04]  /*54d0*/  ISETP.GT.U32.AND.EX P4, PT, R158, RZ, PT, P4 ;  /* 0x000000ff9e00720c */ /* 0x000fc80003f84140 */
[----:B------:R-:W-:Y:S02]  /*54e0*/  FSEL R217, R217, -INF , !P4 ;  /* 0xff800000d9d97808 */ /* 0x000fe40006000000 */
[----:B------:R-:W-:Y:S01]  /*54f0*/  ISETP.GT.U32.AND P4, PT, R215, R2, PT ;  /* 0x00000002d700720c */ /* 0x000fe20003f84070 */
[----:B------:R-:W-:Y:S01]  /*5500*/  IMAD.X R215, RZ, RZ, R213, P5 ;  /* 0x000000ffffd77224 */ /* 0x000fe200028e06d5 */
[----:B------:R-:W-:-:S04]  /*5510*/  ISETP.GE.U32.AND.EX P3, PT, R213, RZ, PT, P3 ;  /* 0x000000ffd500720c */ /* 0x000fc80003f66130 */
[----:B------:R-:W-:Y:S02]  /*5520*/  ISETP.GT.U32.AND.EX P1, PT, R215, RZ, PT, P1 ;  /* 0x000000ffd700720c */ /* 0x000fe40003f24110 */
[----:B------:R-:W0:Y:S01]  /*5530*/  LDC R215, c[0x0][0x238] ;  /* 0x00008e00ffd77b82 */ /* 0x000e220000000800 */
[----:B------:R-:W-:Y:S02]  /*5540*/  ISETP.GT.U32.AND.EX P2, PT, R213, RZ, PT, P2 ;  /* 0x000000ffd500720c */ /* 0x000fe40003f44120 */
[----:B------:R-:W-:Y:S02]  /*5550*/  FSEL R155, R155, -INF , !P3 ;  /* 0xff8000009b9b7808 */ /* 0x000fe40005800000 */
[----:B------:R-:W-:Y:S02]  /*5560*/  FSEL R159, R251, -INF , !P2 ;  /* 0xff800000fb9f7808 */ /* 0x000fe40005000000 */
[----:B------:R-:W-:-:S04]  /*5570*/  FMNMX R251, R154, R155, !PT ;  /* 0x0000009b9afb7209 */ /* 0x000fc80007800000 */
[----:B------:R-:W-:-:S04]  /*5580*/  FMNMX R251, R159, R251, !PT ;  /* 0x000000fb9ffb7209 */ /* 0x000fc80007800000 */
[----:B------:R-:W-:Y:S02]  /*5590*/  FMNMX R251, R217, R251, !PT ;  /* 0x000000fbd9fb7209 */ /* 0x000fe40007800000 */
[----:B------:R-:W-:-:S03]  /*55a0*/  ISETP.GE.U32.AND.EX P3, PT, R213, RZ, PT, P0 ;  /* 0x000000ffd500720c */ /* 0x000fc60003f66100 */
[----:B------:R-:W1:Y:S01]  /*55b0*/  SHFL.BFLY PT, R213, R251, 0x2, 0x1f ;  /* 0x0c401f00fbd57f89 */ /* 0x000e6200000e0000 */
[-C--:B0-----:R-:W-:Y:S01]  /*55c0*/  FMUL R152, R152, R215.reuse ;  /* 0x000000d798987220 */ /* 0x081fe20000400000 */
[-C--:B------:R-:W-:Y:S02]  /*55d0*/  FMUL R153, R153, R215.reuse ;  /* 0x000000d799997220 */ /* 0x080fe40000400000 */
[----:B----4-:R0:W-:Y:S01]  /*55e0*/  STS.U16 [R0+0x8000], R208 ;  /* 0x008000d000007388 */ /* 0x0101e20000000400 */
[-C--:B------:R-:W-:Y:S01]  /*55f0*/  FMUL R156, R156, R215.reuse ;  /* 0x000000d79c9c7220 */ /* 0x080fe20000400000 */
[----:B------:R-:W-:Y:S02]  /*5600*/  FSEL R152, R152, -INF , !P2 ;  /* 0xff80000098987808 */ /* 0x000fe40005000000 */
[----:B------:R-:W-:Y:S01]  /*5610*/  FSEL R153, R153, -INF , !P3 ;  /* 0xff80000099997808 */ /* 0x000fe20005800000 */
[----:B------:R-:W-:Y:S01]  /*5620*/  FMUL R157, R157, R215 ;  /* 0x000000d79d9d7220 */ /* 0x000fe20000400000 */
[----:B0-----:R-:W4:Y:S01]  /*5630*/  LDL R208, [R1+0x100] ;  /* 0x0001000001d07983 */ /* 0x001f220000100800 */
[----:B------:R-:W-:-:S02]  /*5640*/  ISETP.GT.U32.AND.EX P0, PT, R158, RZ, PT, P4 ;  /* 0x000000ff9e00720c */ /* 0x000fc40003f04140 */
[----:B------:R-:W-:Y:S02]  /*5650*/  FSEL R156, R156, -INF , !P1 ;  /* 0xff8000009c9c7808 */ /* 0x000fe40004800000 */
[----:B------:R-:W-:Y:S02]  /*5660*/  FMNMX R158, R152, R153, !PT ;  /* 0x00000099989e7209 */ /* 0x000fe40007800000 */
[----:B------:R-:W-:Y:S02]  /*5670*/  FSEL R157, R157, -INF , !P0 ;  /* 0xff8000009d9d7808 */ /* 0x000fe40004000000 */
[----:B------:R-:W-:-:S04]  /*5680*/  FMNMX R158, R156, R158, !PT ;  /* 0x0000009e9c9e7209 */ /* 0x000fc80007800000 */
[----:B------:R-:W-:Y:S02]  /*5690*/  FMNMX R158, R157, R158, !PT ;  /* 0x0000009e9d9e7209 */ /* 0x000fe40007800000 */
[----:B-1----:R-:W-:-:S03]  /*56a0*/  FMNMX R213, R251, R213, !PT ;  /* 0x000000d5fbd57209 */ /* 0x002fc60007800000 */
[----:B------:R-:W0:Y:S04]  /*56b0*/  SHFL.BFLY PT, R251, R158, 0x2, 0x1f ;  /* 0x0c401f009efb7f89 */ /* 0x000e2800000e0000 */
[----:B------:R-:W1:Y:S04]  /*56c0*/  SHFL.BFLY PT, R215, R213, 0x1, 0x1f ;  /* 0x0c201f00d5d77f89 */ /* 0x000e6800000e0000 */
[----:B-----5:R-:W-:Y:S01]  /*56d0*/  STS.U16 [R0+0x8400], R21 ;  /* 0x0084001500007388 */ /* 0x020fe20000000400 */
[----:B0-----:R-:W-:-:S05]  /*56e0*/  FMNMX R251, R158, R251, !PT ;  /* 0x000000fb9efb7209 */ /* 0x001fca0007800000 */
[----:B------:R-:W0:Y:S01]  /*56f0*/  SHFL.BFLY PT, R21, R251, 0x1, 0x1f ;  /* 0x0c201f00fb157f89 */ /* 0x000e2200000e0000 */
[----:B-1----:R-:W-:-:S04]  /*5700*/  FMNMX R215, R213, R215, !PT ;  /* 0x000000d7d5d77209 */ /* 0x002fc80007800000 */
[----:B------:R-:W-:Y:S01]  /*5710*/  FMNMX R215, R215, R5, !PT ;  /* 0x00000005d7d77209 */ /* 0x000fe20007800000 */
[----:B---3--:R1:W-:Y:S04]  /*5720*/  STS.U16 [R0+0x8600], R23 ;  /* 0x0086001700007388 */ /* 0x0083e80000000400 */
[----:B------:R-:W-:Y:S01]  /*5730*/  STS.U16 [R0+0x8100], R218 ;  /* 0x008100da00007388 */ /* 0x000fe20000000400 */
[----:B-1----:R-:W-:Y:S01]  /*5740*/  FADD R23, -R215, R5 ;  /* 0x00000005d7177221 */ /* 0x002fe20000000100 */
[----:B0-----:R-:W-:-:S04]  /*5750*/  FMNMX R251, R251, R21, !PT ;  /* 0x00000015fbfb7209 */ /* 0x001fc80007800000 */
[----:B------:R-:W-:Y:S01]  /*5760*/  FMNMX R5, R251, R16, !PT ;  /* 0x00000010fb057209 */ /* 0x000fe20007800000 */
[----:B--2---:R-:W-:Y:S04]  /*5770*/  STS.U16 [R0+0x8200], R210 ;  /* 0x008200d200007388 */ /* 0x004fe80000000400 */
[----:B------:R-:W-:Y:S01]  /*5780*/  STS.U16 [R0+0x8300], R22 ;  /* 0x0083001600007388 */ /* 0x000fe20000000400 */
[----:B------:R-:W-:-:S03]  /*5790*/  FADD R152, R152, -R5 ;  /* 0x8000000598987221 */ /* 0x000fc60000000000 */
[----:B------:R-:W-:Y:S04]  /*57a0*/  STS.U16 [R0+0x8500], R160 ;  /* 0x008500a000007388 */ /* 0x000fe80000000400 */
[----:B------:R-:W-:Y:S04]  /*57b0*/  STS.U16 [R0+0x8700], R211 ;  /* 0x008700d300007388 */ /* 0x000fe80000000400 */
[----:B------:R-:W-:Y:S04]  /*57c0*/  STS.U16 [R0+0x8800], R162 ;  /* 0x008800a200007388 */ /* 0x000fe80000000400 */
[----:B------:R-:W-:Y:S04]  /*57d0*/  STS.U16 [R0+0x8900], R161 ;  /* 0x008900a100007388 */ /* 0x000fe80000000400 */
[----:B------:R-:W-:Y:S04]  /*57e0*/  STS.U16 [R0+0x8a00], R209 ;  /* 0x008a00d100007388 */ /* 0x000fe80000000400 */
[----:B------:R0:W-:Y:S04]  /*57f0*/  STS.U16 [R0+0x8b00], R19 ;  /* 0x008b001300007388 */ /* 0x0001e80000000400 */
        /* <DEDUP_REMOVED lines=20> */
[----:B------:R-:W-:Y:S01]  /*5940*/  FMUL R152, R152, 1.4426950216293334961 ;  /* 0x3fb8aa3b98987820 */ /* 0x000fe20000400000 */
[----:B------:R2:W-:Y:S06]  /*5950*/  MEMBAR.ALL.CTA ;  /* 0x0000000000007992 */ /* 0x0005ec0000008000 */
[----:B--2---:R-:W2:Y:S01]  /*5960*/  FENCE.VIEW.ASYNC.S ;  /* 0x00000000000073c6 */ /* 0x004ea20000000000 */
[--C-:B------:R-:W-:Y:S01]  /*5970*/  FADD R153, R153, -R5.reuse ;  /* 0x8000000599997221 */ /* 0x100fe20000000000 */
[----:B------:R3:W-:Y:S03]  /*5980*/  MUFU.EX2 R158, R152 ;  /* 0x00000098009e7308 */ /* 0x0007e60000000800 */
[----:B------:R-:W-:Y:S01]  /*5990*/  FMUL R153, R153, 1.4426950216293334961 ;  /* 0x3fb8aa3b99997820 */ /* 0x000fe20000400000 */
[----:B---3--:R-:W-:-:S04]  /*59a0*/  FADD R152, R156, -R5 ;  /* 0x800000059c987221 */ /* 0x008fc80000000000 */
[----:B------:R3:W-:Y:S01]  /*59b0*/  MUFU.EX2 R156, R153 ;  /* 0x00000099009c7308 */ /* 0x0007e20000000800 */
[----:B------:R-:W-:Y:S01]  /*59c0*/  FMUL R152, R152, 1.4426950216293334961 ;  /* 0x3fb8aa3b98987820 */ /* 0x000fe20000400000 */
[--C-:B------:R-:W-:Y:S01]  /*59d0*/  FADD R154, R154, -R215.reuse ;  /* 0x800000d79a9a7221 */ /* 0x100fe20000000000 */
[--C-:B------:R-:W-:Y:S01]  /*59e0*/  FADD R155, R155, -R215.reuse ;  /* 0x800000d79b9b7221 */ /* 0x100fe20000000000 */
[--C-:B------:R-:W-:Y:S01]  /*59f0*/  FADD R159, R159, -R215.reuse ;  /* 0x800000d79f9f7221 */ /* 0x100fe20000000000 */
[----:B------:R-:W-:Y:S01]  /*5a00*/  FADD R217, R217, -R215 ;  /* 0x800000d7d9d97221 */ /* 0x000fe20000000000 */
[----:B---3--:R-:W-:Y:S02]  /*5a10*/  FADD R153, R157, -R5 ;  /* 0x800000059d997221 */ /* 0x008fe40000000000 */
[----:B------:R3:W-:Y:S01]  /*5a20*/  MUFU.EX2 R157, R152 ;  /* 0x00000098009d7308 */ /* 0x0007e20000000800 */
[----:B------:R-:W-:Y:S01]  /*5a30*/  FMUL R23, R23, 1.4426950216293334961 ;  /* 0x3fb8aa3b17177820 */ /* 0x000fe20000400000 */
[----:B0-----:R-:W-:Y:S01]  /*5a40*/  FMUL R19, R154, 1.4426950216293334961 ;  /* 0x3fb8aa3b9a137820 */ /* 0x001fe20000400000 */
[----:B-1----:R-:W-:Y:S01]  /*5a50*/  FMUL R20, R155, 1.4426950216293334961 ;  /* 0x3fb8aa3b9b147820 */ /* 0x002fe20000400000 */
[----:B------:R-:W-:Y:S01]  /*5a60*/  FMUL R22, R159, 1.4426950216293334961 ;  /* 0x3fb8aa3b9f167820 */ /* 0x000fe20000400000 */
[----:B------:R-:W-:Y:S01]  /*5a70*/  FMUL R21, R217, 1.4426950216293334961 ;  /* 0x3fb8aa3bd9157820 */ /* 0x000fe20000400000 */
[----:B---3--:R-:W-:Y:S01]  /*5a80*/  FADD R152, -R5, R16 ;  /* 0x0000001005987221 */ /* 0x008fe20000000100 */
[----:B------:R-:W-:-:S03]  /*5a90*/  FMUL R153, R153, 1.4426950216293334961 ;  /* 0x3fb8aa3b99997820 */ /* 0x000fc60000400000 */
[----:B------:R-:W-:Y:S01]  /*5aa0*/  FMUL R152, R152, 1.4426950216293334961 ;  /* 0x3fb8aa3b98987820 */ /* 0x000fe20000400000 */
[----:B------:R-:W0:Y:S08]  /*5ab0*/  MUFU.EX2 R23, R23 ;  /* 0x0000001700177308 */ /* 0x000e300000000800 */
[----:B------:R-:W1:Y:S08]  /*5ac0*/  MUFU.EX2 R159, R152 ;  /* 0x00000098009f7308 */ /* 0x000e700000000800 */
[----:B------:R-:W-:Y:S08]  /*5ad0*/  MUFU.EX2 R19, R19 ;  /* 0x0000001300137308 */ /* 0x000ff00000000800 */
[----:B------:R-:W3:Y:S08]  /*5ae0*/  MUFU.EX2 R20, R20 ;  /* 0x0000001400147308 */ /* 0x000ef00000000800 */
[----:B------:R-:W-:Y:S08]  /*5af0*/  MUFU.EX2 R22, R22 ;  /* 0x0000001600167308 */ /* 0x000ff00000000800 */
[----:B------:R-:W-:Y:S08]  /*5b00*/  MUFU.EX2 R21, R21 ;  /* 0x0000001500157308 */ /* 0x000ff00000000800 */
[----:B------:R3:W5:Y:S01]  /*5b10*/  MUFU.EX2 R16, R153 ;  /* 0x0000009900107308 */ /* 0x0007620000000800 */
[-C--:B0-----:R-:W-:Y:S01]  /*5b20*/  FMUL R26, R26, R23.reuse ;  /* 0x000000171a1a7220 */ /* 0x081fe20000400000 */
[-C--:B------:R-:W-:Y:S01]  /*5b30*/  FMUL R27, R27, R23.reuse ;  /* 0x000000171b1b7220 */ /* 0x080fe20000400000 */
        /* <DEDUP_REMOVED lines=61> */
[----:B------:R-:W-:Y:S01]  /*5f10*/  FMUL R151, R151, R23 ;  /* 0x0000001797977220 */ /* 0x000fe20000400000 */
[-C--:B-1----:R-:W-:Y:S01]  /*5f20*/  FMUL R24, R24, R159.reuse ;  /* 0x0000009f18187220 */ /* 0x082fe20000400000 */
        /* <DEDUP_REMOVED lines=63> */
[----:B---3--:R-:W-:-:S02]  /*6320*/  F2FP.F16.F32.PACK_AB R153, R20, R19 ;  /* 0x000000131499723e */ /* 0x008fc400000000ff */
[----:B------:R-:W-:Y:S02]  /*6330*/  F2FP.F16.F32.PACK_AB R152, R156, R158 ;  /* 0x0000009e9c98723e */ /* 0x000fe400000000ff */
[----:B-----5:R-:W-:Y:S02]  /*6340*/  F2FP.F16.F32.PACK_AB R154, R16, R157 ;  /* 0x0000009d109a723e */ /* 0x020fe400000000ff */
[----:B------:R-:W-:Y:S01]  /*6350*/  F2FP.F16.F32.PACK_AB R155, R21, R22 ;  /* 0x00000016159b723e */ /* 0x000fe200000000ff */
[----:B--2---:R-:W-:Y:S06]  /*6360*/  BAR.SYNC.DEFER_BLOCKING 0x0 ;  /* 0x0000000000007b1d */ /* 0x004fec0000010000 */
[----:B------:R-:W-:Y:S01]  /*6370*/  UMOV UR59, 0xc0000010 ;  /* 0xc0000010003b7882 */ /* 0x000fe20000000000 */
[----:B------:R-:W-:-:S06]  /*6380*/  WARPGROUP.ARRIVE ;  /* 0x00000000000079c5 */ /* 0x000fcc0000000000 */
[----:B------:R-:W-:Y:S01]  /*6390*/  HGMMA.64x256x16.F32 R24, R152, gdesc[UR56], R24, gsb0 ;  /* 0x03e0003898187df0 */ /* 0x000fe20008000818 */
[----:B------:R-:W-:Y:S01]  /*63a0*/  FADD R19, R19, R20 ;  /* 0x0000001413137221 */ /* 0x000fe20000000000 */
[----:B------:R-:W-:-:S03]  /*63b0*/  FADD R156, R158, R156 ;  /* 0x0000009c9e9c7221 */ /* 0x000fc60000000000 */
[----:B------:R-:W-:Y:S01]  /*63c0*/  FADD R19, R22, R19 ;  /* 0x0000001316137221 */ /* 0x000fe20000000000 */
[----:B------:R-:W-:-:S03]  /*63d0*/  FADD R156, R157, R156 ;  /* 0x0000009c9d9c7221 */ /* 0x000fc60000000000 */
[----:B------:R-:W-:Y:S01]  /*63e0*/  FADD R19, R21, R19 ;  /* 0x0000001315137221 */ /* 0x000fe20000000000 */
[----:B------:R-:W-:Y:S01]  /*63f0*/  FADD R156, R16, R156 ;  /* 0x0000009c109c7221 */ /* 0x000fe20000000000 */
[----:B------:R-:W0:Y:S03]  /*6400*/  S2R R218, SR_CTAID.X ;  /* 0x0000000000da7919 */ /* 0x000e260000002500 */
[----:B------:R-:W1:Y:S04]  /*6410*/  SHFL.BFLY PT, R16, R19, 0x2, 0x1f ;  /* 0x0c401f0013107f89 */ /* 0x000e6800000e0000 */
[----:B------:R-:W2:Y:S01]  /*6420*/  SHFL.BFLY PT, R20, R156, 0x2, 0x1f ;  /* 0x0c401f009c147f89 */ /* 0x000ea200000e0000 */
[----:B------:R-:W-:-:S05]  /*6430*/  IADD3 R15, P0, R15, 0x10, RZ ;  /* 0x000000100f0f7810 */ /* 0x000fca0007f1e0ff */
[----:B------:R-:W-:Y:S02]  /*6440*/  IMAD.X R4, RZ, RZ, R4, P0 ;  /* 0x000000ffff047224 */ /* 0x000fe400000e0604 */
[----:B-1----:R-:W-:Y:S01]  /*6450*/  FADD R16, R19, R16 ;  /* 0x0000001013107221 */ /* 0x002fe20000000000 */
[----:B--2---:R-:W-:-:S04]  /*6460*/  FADD R20, R156, R20 ;  /* 0x000000149c147221 */ /* 0x004fc80000000000 */
[----:B------:R-:W1:Y:S01]  /*6470*/  SHFL.BFLY PT, R19, R16, 0x1, 0x1f ;  /* 0x0c201f0010137f89 */ /* 0x000e6200000e0000 */
[----:B0-----:R-:W-:-:S03]  /*6480*/  IMAD.SHL.U32 R218, R218, 0x40, RZ ;  /* 0x00000040dada7824 */ /* 0x001fc600078e00ff */
[----:B------:R-:W0:Y:S01]  /*6490*/  SHFL.BFLY PT, R21, R20, 0x1, 0x1f ;  /* 0x0c201f0014157f89 */ /* 0x000e2200000e0000 */
[----:B------:R-:W-:-:S05]  /*64a0*/  VIADD R218, R218, 0x40 ;  /* 0x00000040dada7836 */ /* 0x000fca0000000000 */
[----:B------:R-:W-:-:S04]  /*64b0*/  ISETP.GE.U32.AND P0, PT, R15, R218, PT ;  /* 0x000000da0f00720c */ /* 0x000fc80003f06070 */
[----:B------:R-:W-:Y:S01]  /*64c0*/  ISETP.GE.U32.AND.EX P0, PT, R4, RZ, PT, P0 ;  /* 0x000000ff0400720c */ /* 0x000fe20003f06100 */
[----:B------:R-:W-:Y:S02]  /*64d0*/  IMAD R3, R163, 0x10, R3 ;  /* 0x00000010a3037824 */ /* 0x000fe400078e0203 */
[----:B----4-:R-:W-:Y:S02]  /*64e0*/  IMAD R14, R208, 0x10, R14 ;  /* 0x00000010d00e7824 */ /* 0x010fe400078e020e */
[----:B-1----:R-:W-:Y:S01]  /*64f0*/  FADD R19, R16, R19 ;  /* 0x0000001310137221 */ /* 0x002fe20000000000 */
[----:B------:R-:W-:Y:S02]  /*6500*/  IMAD.MOV.U32 R16, RZ, RZ, R5 ;  /* 0x000000ffff107224 */ /* 0x000fe400078e0005 */
[----:B0-----:R-:W-:Y:S01]  /*6510*/  FADD R21, R20, R21 ;  /* 0x0000001514157221 */ /* 0x001fe20000000000 */
[----:B------:R-:W-:Y:S01]  /*6520*/  FFMA R17, R23, R17, R19 ;  /* 0x0000001117117223 */ /* 0x000fe20000000013 */
[----:B------:R-:W-:-:S02]  /*6530*/  IMAD.MOV.U32 R20, RZ, RZ, R5 ;  /* 0x000000ffff147224 */ /* 0x000fc400078e0005 */
[----:B------:R-:W-:Y:S01]  /*6540*/  FFMA R18, R159, R18, R21 ;  /* 0x000000129f127223 */ /* 0x000fe20000000015 */
[--C-:B------:R-:W-:Y:S02]  /*6550*/  IMAD.MOV.U32 R19, RZ, RZ, R215.reuse ;  /* 0x000000ffff137224 */ /* 0x100fe400078e00d7 */
[----:B------:R-:W-:Y:S01]  /*6560*/  IMAD.MOV.U32 R5, RZ, RZ, R215 ;  /* 0x000000ffff057224 */ /* 0x000fe200078e00d7 */
[----:B------:R-:W-:Y:S02]  /*6570*/  WARPGROUP.DEPBAR.LE gsb0, 0x0 ;  /* 0x00008000000079c5 */ /* 0x000fe40000010000 */
[----:B------:R-:W-:Y:S05]  /*6580*/  @!P0 BRA `(.L_x_1) ;  /* 0xffffffdc00a08947 */ /* 0x000fea000383ffff */
.L_x_0:
[----:B------:R-:W0:Y:S01]  /*6590*/  S2R R7, SR_TID.X ;  /* 0x0000000000077919 */ /* 0x000e220000002100 */
[----:B------:R-:W-:Y:S01]  /*65a0*/  MOV R21, 0x400 ;  /* 0x0000040000157802 */ /* 0x000fe20000000f00 */
[----:B------:R-:W-:Y:S01]  /*65b0*/  FMUL R10, R131, 0.25 ;  /* 0x3e800000830a7820 */ /* 0x000fe20000400000 */
[----:B------:R-:W-:Y:S01]  /*65c0*/  FSETP.GT.AND P2, PT, |R17|, 8.50705917302346158658e+37, PT ;  /* 0x7e8000001100780b */ /* 0x000fe20003f44200 */
[----:B------:R-:W1:Y:S01]  /*65d0*/  S2R R22, SR_CgaCtaId ;  /* 0x0000000000167919 */ /* 0x000e620000008800 */
[----:B------:R-:W-:Y:S01]  /*65e0*/  FMUL R11, R130, 0.25 ;  /* 0x3e800000820b7820 */ /* 0x000fe20000400000 */
[----:B------:R-:W-:Y:S01]  /*65f0*/  FMUL R12, R119, 0.25 ;  /* 0x3e800000770c7820 */ /* 0x000fe20000400000 */
[----:B------:R-:W-:Y:S01]  /*6600*/  FSEL R131, R10, R131, P2 ;  /* 0x000000830a837208 */ /* 0x000fe20001000000 */
[----:B------:R-:W2:Y:S01]  /*6610*/  S2R R3, SR_TID.X ;  /* 0x0000000000037919 */ /* 0x000ea20000002100 */
[----:B------:R-:W-:Y:S01]  /*6620*/  FMUL R10, R123, 0.25 ;  /* 0x3e8000007b0a7820 */ /* 0x000fe20000400000 */
[----:B------:R-:W-:Y:S01]  /*6630*/  FSEL R130, R11, R130, P2 ;  /* 0x000000820b827208 */ /* 0x000fe20001000000 */
[----:B------:R-:W-:Y:S01]  /*6640*/  FMUL R11, R122, 0.25 ;  /* 0x3e8000007a0b7820 */ /* 0x000fe20000400000 */
[----:B------:R-:W3:Y:S01]  /*6650*/  S2R R23, SR_TID.X ;  /* 0x0000000000177919 */ /* 0x000ee20000002100 */
[----:B------:R-:W-:Y:S01]  /*6660*/  FSEL R119, R12, R119, P2 ;  /* 0x000000770c777208 */ /* 0x000fe20001000000 */
[----:B------:R-:W-:Y:S01]  /*6670*/  FMUL R13, R110, 0.25 ;  /* 0x3e8000006e0d7820 */ /* 0x000fe20000400000 */
[----:B------:R-:W-:Y:S01]  /*6680*/  FSEL R123, R10, R123, P2 ;  /* 0x0000007b0a7b7208 */ /* 0x000fe20001000000 */
[----:B------:R-:W-:Y:S01]  /*6690*/  FMUL R10, R111, 0.25 ;  /* 0x3e8000006f0a7820 */ /* 0x000fe20000400000 */
[----:B------:R-:W-:Y:S01]  /*66a0*/  FSEL R122, R11, R122, P2 ;  /* 0x0000007a0b7a7208 */ /* 0x000fe20001000000 */
[----:B------:R-:W-:Y:S01]  /*66b0*/  FMUL R11, R114, 0.25 ;  /* 0x3e800000720b7820 */ /* 0x000fe20000400000 */
[----:B------:R-:W-:Y:S01]  /*66c0*/  FMUL R12, R99, 0.25 ;  /* 0x3e800000630c7820 */ /* 0x000fe20000400000 */
[----:B------:R-:W-:Y:S01]  /*66d0*/  FMUL R16, R147, 0.25 ;  /* 0x3e80000093107820 */ /* 0x000fe20000400000 */
[----:B------:R-:W-:Y:S01]  /*66e0*/  FSEL R111, R10, R111, P2 ;  /* 0x0000006f0a6f7208 */ /* 0x000fe20001000000 */
        /* <DEDUP_REMOVED lines=11> */
[----:B0-----:R-:W-:Y:S01]  /*67a0*/  LOP3.LUT R0, R7, 0x7, RZ, 0xc0, !PT ;  /* 0x0000000707007812 */ /* 0x001fe200078ec0ff */
[----:B------:R-:W-:Y:S01]  /*67b0*/  FMUL R14, R39, 0.25 ;  /* 0x3e800000270e7820 */ /* 0x000fe20000400000 */
[----:B------:R-:W-:Y:S01]  /*67c0*/  LOP3.LUT R8, R7, 0x7f, RZ, 0xc0, !PT ;  /* 0x0000007f07087812 */ /* 0x000fe200078ec0ff */
[----:B------:R-:W-:Y:S01]  /*67d0*/  FMUL R15, R50, 0.25 ;  /* 0x3e800000320f7820 */ /* 0x000fe20000400000 */
[----:B-1----:R-:W-:Y:S01]  /*67e0*/  LEA R21, R22, R21, 0x18 ;  /* 0x0000001516157211 */ /* 0x002fe200078ec0ff */
[----:B------:R-:W-:Y:S01]  /*67f0*/  FMUL R22, R139, 0.25 ;  /* 0x3e8000008b167820 */ /* 0x000fe20000400000 */
[----:B------:R-:W-:Y:S01]  /*6800*/  FSEL R91, R10, R91, P2 ;  /* 0x0000005b0a5b7208 */ /* 0x000fe20001000000 */
[----:B--2---:R-:W-:-:S02]  /*6810*/  IMAD.SHL.U32 R2, R3, 0x2, RZ ;  /* 0x0000000203027824 */ /* 0x004fc400078e00ff */
[----:B------:R-:W-:Y:S01]  /*6820*/  FMUL R10, R83, 0.25 ;  /* 0x3e800000530a7820 */ /* 0x000fe20000400000 */
[----:B------:R-:W-:Y:S01]  /*6830*/  IMAD.SHL.U32 R3, R3, 0x4, RZ ;  /* 0x0000000403037824 */ /* 0x000fe200078e00ff */
[----:B------:R-:W-:Y:S01]  /*6840*/  LOP3.LUT R9, R7, 0x70, RZ, 0xc0, !PT ;  /* 0x0000007007097812 */ /* 0x000fe200078ec0ff */
[--C-:B------:R-:W-:Y:S01]  /*6850*/  IMAD R4, R0, 0x10, R21.reuse ;  /* 0x0000001000047824 */ /* 0x100fe200078e0215 */
[----:B---3--:R-:W-:Y:S01]  /*6860*/  LOP3.LUT R23, R23, 0x40, RZ, 0xc0, !PT ;  /* 0x0000004017177812 */ /* 0x008fe200078ec0ff */
[----:B------:R-:W-:Y:S01]  /*6870*/  FMUL R155, R28, 0.25 ;  /* 0x3e8000001c9b7820 */ /* 0x000fe20000400000 */
[----:B------:R-:W-:Y:S01]  /*6880*/  LOP3.LUT R5, R3, 0xc0, RZ, 0xc0, !PT ;  /* 0x000000c003057812 */ /* 0x000fe200078ec0ff */
[----:B------:R-:W-:Y:S01]  /*6890*/  IMAD R6, R0, -0x8, R4 ;  /* 0xfffffff800067824 */ /* 0x000fe200078e0204 */
[----:B------:R-:W-:Y:S01]  /*68a0*/  LOP3.LUT R3, R7, 0x8, RZ, 0xc0, !PT ;  /* 0x0000000807037812 */ /* 0x000fe200078ec0ff */
[----:B------:R-:W-:Y:S01]  /*68b0*/  IMAD R0, R8, 0x10, R21 ;  /* 0x0000001008007824 */ /* 0x000fe200078e0215 */
[----:B------:R-:W-:Y:S01]  /*68c0*/  ISETP.NE.U32.AND P0, PT, R23, RZ, PT ;  /* 0x000000ff1700720c */ /* 0x000fe20003f05070 */
[----:B------:R-:W-:Y:S01]  /*68d0*/  IMAD.IADD R8, R5, 0x1, R6 ;  /* 0x0000000105087824 */ /* 0x000fe200078e0206 */
[----:B------:R-:W-:Y:S01]  /*68e0*/  FSEL R83, R10, R83, P2 ;  /* 0x000000530a537208 */ /* 0x000fe20001000000 */
[----:B------:R-:W-:-:S02]  /*68f0*/  IMAD R4, R3, 0x80, R4 ;  /* 0x0000008003047824 */ /* 0x000fc400078e0204 */
[----:B------:R-:W-:Y:S01]  /*6900*/  FMUL R10, R71, 0.25 ;  /* 0x3e800000470a7820 */ /* 0x000fe20000400000 */
[----:B------:R-:W-:Y:S01]  /*6910*/  FSEL R94, R11, R94, P2 ;  /* 0x0000005e0b5e7208 */ /* 0x000fe20001000000 */
[----:B------:R-:W-:Y:S01]  /*6920*/  FMUL R11, R82, 0.25 ;  /* 0x3e800000520b7820 */ /* 0x000fe20000400000 */
[----:B------:R-:W-:Y:S01]  /*6930*/  LEA.HI R3, R3, R8, RZ, 0x1f ;  /* 0x0000000803037211 */ /* 0x000fe200078ff8ff */
[----:B------:R-:W-:Y:S01]  /*6940*/  FMUL R8, R143, 0.25 ;  /* 0x3e8000008f087820 */ /* 0x000fe20000400000 */
[----:B------:R-:W-:Y:S02]  /*6950*/  IMAD R4, R9, 0x8, R4 ;  /* 0x0000000809047824 */ /* 0x000fe400078e0204 */
        /* <DEDUP_REMOVED lines=33> */
[----:B------:R-:W-:Y:S01]  /*6b70*/  BAR.SYNC.DEFER_BLOCKING 0x0 ;  /* 0x0000000000007b1d */ /* 0x000fe20000010000 */
[----:B------:R-:W-:Y:S01]  /*6b80*/  FSEL R95, R8, R95, P2 ;  /* 0x0000005f085f7208 */ /* 0x000fe20001000000 */
[----:B------:R-:W-:Y:S01]  /*6b90*/  FMUL R8, R87, 0.25 ;  /* 0x3e80000057087820 */ /* 0x000fe20000400000 */
[----:B------:R-:W-:Y:S01]  /*6ba0*/  FSEL R98, R9, R98, P2 ;  /* 0x0000006209627208 */ /* 0x000fe20001000000 */
[----:B------:R-:W-:Y:S01]  /*6bb0*/  FMUL R9, R86, 0.25 ;  /* 0x3e80000056097820 */ /* 0x000fe20000400000 */
[----:B------:R-:W-:-:S02]  /*6bc0*/  FSEL R22, R22, R139, P2 ;  /* 0x0000008b16167208 */ /* 0x000fc40001000000 */
[----:B------:R-:W-:Y:S01]  /*6bd0*/  FSEL R87, R8, R87, P2 ;  /* 0x0000005708577208 */ /* 0x000fe20001000000 */
[----:B------:R-:W-:Y:S01]  /*6be0*/  FMUL R8, R75, 0.25 ;  /* 0x3e8000004b087820 */ /* 0x000fe20000400000 */
[----:B------:R-:W-:Y:S01]  /*6bf0*/  FSEL R86, R9, R86, P2 ;  /* 0x0000005609567208 */ /* 0x000fe20001000000 */
[----:B------:R-:W-:Y:S01]  /*6c00*/  FMUL R9, R78, 0.25 ;  /* 0x3e8000004e097820 */ /* 0x000fe20000400000 */
[----:B------:R-:W-:Y:S01]  /*6c10*/  FSEL R5, R6, R151, P2 ;  /* 0x0000009706057208 */ /* 0x000fe20001000000 */
[----:B------:R-:W0:Y:S01]  /*6c20*/  S2R R242, SR_CTAID.X ;  /* 0x0000000000f27919 */ /* 0x000e220000002500 */
[----:B------:R-:W-:Y:S01]  /*6c30*/  FSEL R75, R8, R75, P2 ;  /* 0x0000004b084b7208 */ /* 0x000fe20001000000 */
[----:B------:R-:W-:Y:S01]  /*6c40*/  FMUL R8, R67, 0.25 ;  /* 0x3e80000043087820 */ /* 0x000fe20000400000 */
[----:B------:R-:W-:Y:S01]  /*6c50*/  FSEL R78, R9, R78, P2 ;  /* 0x0000004e094e7208 */ /* 0x000fe20001000000 */
[----:B------:R-:W-:Y:S01]  /*6c60*/  FMUL R9, R66, 0.25 ;  /* 0x3e80000042097820 */ /* 0x000fe20000400000 */
[----:B------:R-:W-:Y:S01]  /*6c70*/  FSEL R6, R7, R150, P2 ;  /* 0x0000009607067208 */ /* 0x000fe20001000000 */
[----:B------:R-:W-:Y:S01]  /*6c80*/  FMUL R7, R146, 0.25 ;  /* 0x3e80000092077820 */ /* 0x000fe20000400000 */
[----:B------:R-:W-:Y:S01]  /*6c90*/  FSEL R67, R8, R67, P2 ;  /* 0x0000004308437208 */ /* 0x000fe20001000000 */
[----:B------:R-:W1:Y:S01]  /*6ca0*/  S2R R243, SR_TID.X ;  /* 0x0000000000f37919 */ /* 0x000e620000002100 */
        /* <DEDUP_REMOVED lines=19> */
[----:B------:R-:W-:-:S02]  /*6de0*/  IMAD.MOV.U32 R10, RZ, RZ, R18 ;  /* 0x000000ffff0a7224 */ /* 0x000fc400078e0012 */
[----:B------:R-:W-:Y:S01]  /*6df0*/  FMUL R18, R27, 0.25 ;  /* 0x3e8000001b127820 */ /* 0x000fe20000400000 */
[----:B------:R-:W-:Y:S01]  /*6e00*/  FSEL R70, R13, R70, P2 ;  /* 0x000000460d467208 */ /* 0x000fe20001000000 */
[----:B------:R-:W-:Y:S01]  /*6e10*/  FMUL R13, R54, 0.25 ;  /* 0x3e800000360d7820 */ /* 0x000fe20000400000 */
[----:B------:R-:W-:Y:S01]  /*6e20*/  FSEL R59, R12, R59, P2 ;  /* 0x0000003b0c3b7208 */ /* 0x000fe20001000000 */
[----:B------:R-:W-:Y:S01]  /*6e30*/  FMUL R12, R51, 0.25 ;  /* 0x3e800000330c7820 */ /* 0x000fe20000400000 */
[----:B------:R-:W-:Y:S01]  /*6e40*/  FSEL R27, R18, R27, P2 ;  /* 0x0000001b121b7208 */ /* 0x000fe20001000000 */
[----:B------:R-:W-:Y:S01]  /*6e50*/  FMUL R18, R125, 0.25 ;  /* 0x3e8000007d127820 */ /* 0x000fe20000400000 */
[----:B------:R-:W-:Y:S01]  /*6e60*/  FSETP.GT.AND P1, PT, |R10|, 8.50705917302346158658e+37, PT ;  /* 0x7e8000000a00780b */ /* 0x000fe20003f24200 */
[----:B------:R-:W2:Y:S01]  /*6e70*/  S2R R244, SR_CTAID.Y ;  /* 0x0000000000f47919 */ /* 0x000ea20000002600 */
[----:B------:R-:W-:Y:S01]  /*6e80*/  FSETP.GEU.AND P5, PT, |R17|, 1.175494350822287508e-38, PT ;  /* 0x008000001100780b */ /* 0x000fe20003fae200 */
[----:B0-----:R-:W-:Y:S01]  /*6e90*/  IMAD.SHL.U32 R242, R242, 0x40, RZ ;  /* 0x00000040f2f27824 */ /* 0x001fe200078e00ff */
        /* <DEDUP_REMOVED lines=29> */
[----:B------:R-:W-:Y:S01]  /*7070*/  FSETP.GEU.AND P4, PT, R17, 1.175494350822287508e-38, PT ;  /* 0x008000001100780b */ /* 0x000fe20003f8e000 */
[----:B------:R-:W-:Y:S01]  /*7080*/  @!P5 FMUL R122, R122, 16777216 ;  /* 0x4b8000007a7ad820 */ /* 0x000fe20000400000 */
[----:B------:R-:W-:Y:S01]  /*7090*/  FSEL R53, R18, R53, P1 ;  /* 0x0000003512357208 */ /* 0x000fe20000800000 */
[----:B------:R-:W-:Y:S01]  /*70a0*/  FMUL R18, R41, 0.25 ;  /* 0x3e80000029127820 */ /* 0x000fe20000400000 */
[----:B------:R-:W-:Y:S01]  /*70b0*/  FSEL R151, R60, R45, P1 ;  /* 0x0000002d3c977208 */ /* 0x000fe20000800000 */
[----:B------:R-:W-:Y:S01]  /*70c0*/  FMUL R45, R44, 0.25 ;  /* 0x3e8000002c2d7820 */ /* 0x000fe20000400000 */
[----:B------:R-:W-:Y:S01]  /*70d0*/  FSEL R154, R57, R32, P1 ;  /* 0x00000020399a7208 */ /* 0x000fe20000800000 */
[----:B------:R-:W-:Y:S01]  /*70e0*/  @!P5 FMUL R8, R8, 16777216 ;  /* 0x4b8000000808d820 */ /* 0x000fe20000400000 */
[----:B------:R-:W-:Y:S01]  /*70f0*/  FSEL R41, R18, R41, P1 ;  /* 0x0000002912297208 */ /* 0x000fe20000800000 */
[----:B------:R-:W-:Y:S01]  /*7100*/  FMUL R18, R17, 8388608 ;  /* 0x4b00000011127820 */ /* 0x000fe20000400000 */
[----:B------:R-:W-:Y:S01]  /*7110*/  FSEL R46, R11, R46, P2 ;  /* 0x0000002e0b2e7208 */ /* 0x000fe20001000000 */
[----:B------:R-:W-:Y:S01]  /*7120*/  FMUL R11, R38, 0.25 ;  /* 0x3e800000260b7820 */ /* 0x000fe20000400000 */
[----:B------:R-:W-:Y:S01]  /*7130*/  FSEL R42, R13, R42, P2 ;  /* 0x0000002a0d2a7208 */ /* 0x000fe20001000000 */
[----:B------:R-:W-:Y:S01]  /*7140*/  FMUL R13, R34, 0.25 ;  /* 0x3e800000220d7820 */ /* 0x000fe20000400000 */
[----:B------:R-:W-:Y:S01]  /*7150*/  FSEL R32, R18, R17, !P4 ;  /* 0x0000001112207208 */ /* 0x000fe20006000000 */
[----:B------:R-:W-:Y:S01]  /*7160*/  @P2 FMUL R17, R17, 0.25 ;  /* 0x3e80000011112820 */ /* 0x000fe20000400000 */
[----:B------:R-:W-:Y:S01]  /*7170*/  FSEL R43, R12, R43, P2 ;  /* 0x0000002b0c2b7208 */ /* 0x000fe20001000000 */
[----:B------:R-:W-:Y:S01]  /*7180*/  FMUL R12, R31, 0.25 ;  /* 0x3e8000001f0c7820 */ /* 0x000fe20000400000 */
[----:B------:R-:W-:Y:S01]  /*7190*/  FSEL R129, R14, R129, P1 ;  /* 0x000000810e817208 */ /* 0x000fe20000800000 */
[----:B------:R-:W-:Y:S01]  /*71a0*/  FMUL R14, R117, 0.25 ;  /* 0x3e800000750e7820 */ /* 0x000fe20000400000 */
[----:B------:R-:W-:Y:S01]  /*71b0*/  FSEL R152, R45, R44, P1 ;  /* 0x0000002c2d987208 */ /* 0x000fe20000800000 */
[----:B------:R-:W-:Y:S01]  /*71c0*/  FMUL R44, R33, 0.25 ;  /* 0x3e800000212c7820 */ /* 0x000fe20000400000 */
[C---:B------:R-:W-:Y:S01]  /*71d0*/  FMUL R45, R10.reuse, 8388608 ;  /* 0x4b0000000a2d7820 */ /* 0x040fe20000400000 */
[----:B------:R-:W-:Y:S01]  /*71e0*/  FSETP.GEU.AND P3, PT, R10, 1.175494350822287508e-38, PT ;  /* 0x008000000a00780b */ /* 0x000fe20003f6e000 */
[----:B------:R-:W-:Y:S01]  /*71f0*/  @!P5 FMUL R17, R17, 16777216 ;  /* 0x4b8000001111d820 */ /* 0x000fe20000400000 */
        /* <DEDUP_REMOVED lines=9> */
[----:B------:R-:W0:Y:S01]  /*7290*/  MUFU.RCP R159, R17 ;  /* 0x00000011009f7308 */ /* 0x000e220000001000 */
[----:B------:R-:W-:Y:S01]  /*72a0*/  FSEL R33, R45, R10, !P3 ;  /* 0x0000000a2d217208 */ /* 0x000fe20005800000 */
[----:B------:R-:W-:Y:S01]  /*72b0*/  VIADD R44, R32, 0xc0cafb0d ;  /* 0xc0cafb0d202c7836 */ /* 0x000fe20000000000 */
[----:B------:R-:W-:Y:S01]  /*72c0*/  FSEL R148, R11, R148, P1 ;  /* 0x000000940b947208 */ /* 0x000fe20000800000 */
[----:B------:R-:W-:Y:S01]  /*72d0*/  FMUL R11, R144, 0.25 ;  /* 0x3e800000900b7820 */ /* 0x000fe20000400000 */
[----:B------:R-:W-:Y:S01]  /*72e0*/  LOP3.LUT R2, R2, 0xf8, RZ, 0xc0, !PT ;  /* 0x000000f802027812 */ /* 0x000fe200078ec0ff */
[----:B------:R-:W-:Y:S01]  /*72f0*/  VIADD R18, R33, 0xc0cafb0d ;  /* 0xc0cafb0d21127836 */ /* 0x000fe20000000000 */
[----:B------:R-:W-:Y:S01]  /*7300*/  FSEL R24, R13, R24, P1 ;  /* 0x000000180d187208 */ /* 0x000fe20000800000 */
[----:B------:R-:W-:Y:S01]  /*7310*/  FMUL R13, R140, 0.25 ;  /* 0x3e8000008c0d7820 */ /* 0x000fe20000400000 */
[----:B------:R-:W-:Y:S01]  /*7320*/  FSEL R149, R12, R149, P1 ;  /* 0x000000950c957208 */ /* 0x000fe20000800000 */
[----:B------:R-:W-:Y:S01]  /*7330*/  FMUL R12, R141, 0.25 ;  /* 0x3e8000008d0c7820 */ /* 0x000fe20000400000 */
[----:B------:R-:W-:Y:S01]  /*7340*/  FSEL R109, R14, R109, P1 ;  /* 0x0000006d0e6d7208 */ /* 0x000fe20000800000 */
[----:B------:R-:W-:Y:S01]  /*7350*/  FMUL R14, R97, 0.25 ;  /* 0x3e800000610e7820 */ /* 0x000fe20000400000 */
[----:B------:R-:W-:Y:S01]  /*7360*/  IMAD.IADD R2, R21, 0x1, R2 ;  /* 0x0000000115027824 */ /* 0x000fe200078e0202 */
[----:B------:R-:W-:Y:S01]  /*7370*/  FSEL R144, R11, R144, P1 ;  /* 0x000000900b907208 */ /* 0x000fe20000800000 */
[----:B------:R-:W-:Y:S01]  /*7380*/  FMUL R21, R138, 0.25 ;  /* 0x3e8000008a157820 */ /* 0x000fe20000400000 */
[----:B------:R-:W-:Y:S01]  /*7390*/  FSEL R140, R13, R140, P1 ;  /* 0x0000008c0d8c7208 */ /* 0x000fe20000800000 */
[----:B------:R-:W-:Y:S01]  /*73a0*/  FMUL R11, R132, 0.25 ;  /* 0x3e800000840b7820 */ /* 0x000fe20000400000 */
[----:B------:R-:W-:Y:S01]  /*73b0*/  LOP3.LUT R158, R18, 0xff800000, RZ, 0xc0, !PT ;  /* 0xff800000129e7812 */ /* 0x000fe200078ec0ff */
[----:B------:R-:W-:Y:S01]  /*73c0*/  FMUL R13, R128, 0.25 ;  /* 0x3e800000800d7820 */ /* 0x000fe20000400000 */
[----:B------:R-:W-:Y:S01]  /*73d0*/  FSEL R141, R12, R141, P1 ;  /* 0x0000008d0c8d7208 */ /* 0x000fe20000800000 */
[----:B------:R-:W-:Y:S01]  /*73e0*/  FMUL R12, R133, 0.25 ;  /* 0x3e800000850c7820 */ /* 0x000fe20000400000 */
[----:B------:R-:W-:Y:S01]  /*73f0*/  FSEL R97, R14, R97, P1 ;  /* 0x000000610e617208 */ /* 0x000fe20000800000 */
[----:B------:R-:W-:Y:S01]  /*7400*/  FMUL R14, R89, 0.25 ;  /* 0x3e800000590e7820 */ /* 0x000fe20000400000 */
[----:B------:R-:W-:Y:S01]  /*7410*/  LOP3.LUT R157, R44, 0xff800000, RZ, 0xc0, !PT ;  /* 0xff8000002c9d7812 */ /* 0x000fe200078ec0ff */
[----:B------:R-:W-:Y:S01]  /*7420*/  @!P5 FMUL R123, R123, 16777216 ;  /* 0x4b8000007b7bd820 */ /* 0x000fe20000400000 */
[----:B------:R-:W-:Y:S01]  /*7430*/  I2FP.F32.S32 R45, R158 ;  /* 0x0000009e002d7245 */ /* 0x000fe20000201400 */
[----:B------:R-:W-:Y:S01]  /*7440*/  IMAD.IADD R158, R33, 0x1, -R158 ;  /* 0x00000001219e7824 */ /* 0x000fe200078e0a9e */
[----:B------:R-:W-:Y:S01]  /*7450*/  FSEL R21, R21, R138, P2 ;  /* 0x0000008a15157208 */ /* 0x000fe20001000000 */
        /* <DEDUP_REMOVED lines=8> */
[----:B0-----:R-:W-:Y:S01]  /*74e0*/  FMUL R63, R159, R122 ;  /* 0x0000007a9f3f7220 */ /* 0x001fe20000400000 */
[----:B------:R-:W-:Y:S01]  /*74f0*/  FSEL R133, R12, R133, P1 ;  /* 0x000000850c857208 */ /* 0x000fe20000800000 */
[----:B------:R-:W-:Y:S01]  /*7500*/  FMUL R12, R121, 0.25 ;  /* 0x3e800000790c7820 */ /* 0x000fe20000400000 */
[----:B------:R-:W-:Y:S01]  /*7510*/  FSEL R89, R14, R89, P1 ;  /* 0x000000590e597208 */ /* 0x000fe20000800000 */
[----:B------:R-:W-:Y:S01]  /*7520*/  FMUL R14, R77, 0.25 ;  /* 0x3e8000004d0e7820 */ /* 0x000fe20000400000 */
[----:B------:R-:W-:Y:S01]  /*7530*/  I2FP.F32.S32 R57, R157 ;  /* 0x0000009d00397245 */ /* 0x000fe20000201400 */
[----:B------:R-:W-:Y:S01]  /*7540*/  FMUL R122, R159, R8 ;  /* 0x000000089f7a7220 */ /* 0x000fe20000400000 */
[----:B------:R-:W-:-:S02]  /*7550*/  IMAD.MOV.U32 R8, RZ, RZ, 0x3dc6b27f ;  /* 0x3dc6b27fff087424 */ /* 0x000fc400078e00ff */
[----:B------:R-:W-:Y:S01]  /*7560*/  FADD R158, R158, -1 ;  /* 0xbf8000009e9e7421 */ /* 0x000fe20000000000 */
[----:B------:R-:W-:Y:S01]  /*7570*/  IMAD.IADD R157, R32, 0x1, -R157 ;  /* 0x00000001209d7824 */ /* 0x000fe200078e0a9d */
[----:B------:R-:W-:Y:S01]  /*7580*/  FSEL R18, RZ, -23, P3 ;  /* 0xc1b80000ff127808 */ /* 0x000fe20001800000 */
[----:B------:R-:W-:Y:S01]  /*7590*/  FMUL R64, R159, R123 ;  /* 0x0000007b9f407220 */ /* 0x000fe20000400000 */
[----:B------:R-:W-:Y:S01]  /*75a0*/  FSEL R124, R11, R124, P1 ;  /* 0x0000007c0b7c7208 */ /* 0x000fe20000800000 */
[----:B------:R-:W-:Y:S01]  /*75b0*/  FMUL R11, R112, 0.25 ;  /* 0x3e800000700b7820 */ /* 0x000fe20000400000 */
[----:B------:R-:W-:Y:S01]  /*75c0*/  FSETP.GEU.AND P3, PT, |R10|, 1.175494350822287508e-38, PT ;  /* 0x008000000a00780b */ /* 0x000fe20003f6e200 */
[----:B------:R-:W-:Y:S01]  /*75d0*/  FMUL R123, R159, R9 ;  /* 0x000000099f7b7220 */ /* 0x000fe20000400000 */
[----:B------:R-:W-:Y:S01]  /*75e0*/  FSEL R30, R15, R30, P2 ;  /* 0x0000001e0f1e7208 */ /* 0x000fe20001000000 */
[----:B------:R-:W-:Y:S01]  /*75f0*/  FMUL R15, R136, 0.25 ;  /* 0x3e800000880f7820 */ /* 0x000fe20000400000 */
[----:B------:R-:W-:Y:S01]  /*7600*/  FSEL R120, R13, R120, P1 ;  /* 0x000000780d787208 */ /* 0x000fe20000800000 */
[----:B------:R-:W-:Y:S01]  /*7610*/  FMUL R13, R108, 0.25 ;  /* 0x3e8000006c0d7820 */ /* 0x000fe20000400000 */
[----:B------:R-:W-:Y:S01]  /*7620*/  FSEL R121, R12, R121, P1 ;  /* 0x000000790c797208 */ /* 0x000fe20000800000 */
[----:B------:R-:W-:Y:S01]  /*7630*/  FADD R157, R157, -1 ;  /* 0xbf8000009d9d7421 */ /* 0x000fe20000000000 */
[----:B------:R-:W-:Y:S01]  /*7640*/  FSEL R77, R14, R77, P1 ;  /* 0x0000004d0e4d7208 */ /* 0x000fe20000800000 */
[C---:B------:R-:W-:Y:S01]  /*7650*/  FFMA.FTZ R9, R158.reuse, R8, -0.16845393180847167969 ;  /* 0xbe2c7f309e097423 */ /* 0x040fe20000010008 */
[----:B------:R-:W-:Y:S01]  /*7660*/  FMUL R12, R113, 0.25 ;  /* 0x3e800000710c7820 */ /* 0x000fe20000400000 */
[----:B------:R-:W-:Y:S01]  /*7670*/  FMUL R14, R69, 0.25 ;  /* 0x3e800000450e7820 */ /* 0x000fe20000400000 */
[----:B------:R-:W-:Y:S01]  /*7680*/  FSEL R112, R11, R112, P1 ;  /* 0x000000700b707208 */ /* 0x000fe20000800000 */
[----:B------:R-:W-:Y:S01]  /*7690*/  FFMA.FTZ R9, R158, R9, 0.1716887056827545166 ;  /* 0x3e2fcf2a9e097423 */ /* 0x000fe20000010009 */
[----:B------:R-:W-:Y:S01]  /*76a0*/  FFMA.FTZ R8, R157, R8, -0.16845393180847167969 ;  /* 0xbe2c7f309d087423 */ /* 0x000fe20000010008 */
        /* <DEDUP_REMOVED lines=9> */
[----:B------:R-:W-:Y:S01]  /*7740*/  @P1 FMUL R10, R10, 0.25 ;  /* 0x3e8000000a0a1820 */ /* 0x000fe20000400000 */
[----:B------:R-:W-:Y:S01]  /*7750*/  FFMA.FTZ R9, R158, R9, -0.17900948226451873779 ;  /* 0xbe374e439e097423 */ /* 0x000fe20000010009 */
[----:B------:R-:W-:Y:S01]  /*7760*/  FFMA.FTZ R8, R157, R8, 0.1716887056827545166 ;  /* 0x3e2fcf2a9d087423 */ /* 0x000fe20000010008 */
[----:B------:R-:W-:Y:S01]  /*7770*/  FSEL R104, R11, R104, P1 ;  /* 0x000000680b687208 */ /* 0x000fe20000800000 */
[----:B------:R-:W-:Y:S01]  /*7780*/  FMUL R11, R92, 0.25 ;  /* 0x3e8000005c0b7820 */ /* 0x000fe20000400000 */
[----:B------:R-:W-:Y:S01]  /*7790*/  FSEL R116, R15, R116, P1 ;  /* 0x000000740f747208 */ /* 0x000fe20000800000 */
[----:B------:R-:W-:Y:S01]  /*77a0*/  @!P3 FMUL R10, R10, 16777216 ;  /* 0x4b8000000a0ab820 */ /* 0x000fe20000400000 */
[----:B------:R-:W-:Y:S01]  /*77b0*/  FSEL R100, R13, R100, P1 ;  /* 0x000000640d647208 */ /* 0x000fe20000800000 */
[----:B------:R-:W-:Y:S01]  /*77c0*/  FMUL R15, R96, 0.25 ;  /* 0x3e800000600f7820 */ /* 0x000fe20000400000 */
[----:B------:R-:W-:Y:S01]  /*77d0*/  FSEL R101, R12, R101, P1 ;  /* 0x000000650c657208 */ /* 0x000fe20000800000 */
[----:B------:R-:W-:Y:S01]  /*77e0*/  FMUL R13, R88, 0.25 ;  /* 0x3e800000580d7820 */ /* 0x000fe20000400000 */
[----:B------:R-:W-:Y:S01]  /*77f0*/  FSEL R150, R69, R56, P1 ;  /* 0x0000003845967208 */ /* 0x000fe20000800000 */
[C---:B------:R-:W-:Y:S01]  /*7800*/  FFMA.FTZ R9, R158.reuse, R9, 0.20512372255325317383 ;  /* 0x3e520bf49e097423 */ /* 0x040fe20000010009 */
[----:B------:R-:W-:Y:S01]  /*7810*/  FFMA.FTZ R8, R157, R8, -0.17900948226451873779 ;  /* 0xbe374e439d087423 */ /* 0x000fe20000010008 */
[----:B------:R-:W-:Y:S01]  /*7820*/  FMUL R12, R93, 0.25 ;  /* 0x3e8000005d0c7820 */ /* 0x000fe20000400000 */
[----:B------:R-:W-:Y:S01]  /*7830*/  FMUL R56, R49, 0.25 ;  /* 0x3e80000031387820 */ /* 0x000fe20000400000 */
[----:B------:R-:W-:Y:S01]  /*7840*/  FSEL R92, R11, R92, P1 ;  /* 0x0000005c0b5c7208 */ /* 0x000fe20000800000 */
[----:B------:R-:W-:Y:S01]  /*7850*/  FFMA.FTZ R9, R158, R9, -0.24046532809734344482 ;  /* 0xbe763c8b9e097423 */ /* 0x000fe20000010009 */
[----:B------:R-:W-:Y:S01]  /*7860*/  FFMA.FTZ R8, R157, R8, 0.20512372255325317383 ;  /* 0x3e520bf49d087423 */ /* 0x000fe20000010008 */
[----:B------:R-:W-:Y:S01]  /*7870*/  FSEL R96, R15, R96, P1 ;  /* 0x000000600f607208 */ /* 0x000fe20000800000 */
[----:B------:R-:W-:Y:S01]  /*7880*/  FMUL R11, R84, 0.25 ;  /* 0x3e800000540b7820 */ /* 0x000fe20000400000 */
[----:B------:R-:W-:Y:S01]  /*7890*/  FSEL R88, R13, R88, P1 ;  /* 0x000000580d587208 */ /* 0x000fe20000800000 */
[----:B------:R-:W0:Y:S01]  /*78a0*/  MUFU.RCP R10, R10 ;  /* 0x0000000a000a7308 */ /* 0x000e220000001000 */
[----:B------:R-:W-:Y:S01]  /*78b0*/  FSEL R93, R12, R93, P1 ;  /* 0x0000005d0c5d7208 */ /* 0x000fe20000800000 */
[----:B------:R-:W-:Y:S01]  /*78c0*/  FMUL R13, R80, 0.25 ;  /* 0x3e800000500d7820 */ /* 0x000fe20000400000 */
[----:B------:R-:W-:Y:S01]  /*78d0*/  FMUL R15, R76, 0.25 ;  /* 0x3e8000004c0f7820 */ /* 0x000fe20000400000 */
[----:B------:R-:W-:Y:S01]  /*78e0*/  FSEL R49, R56, R49, P1 ;  /* 0x0000003138317208 */ /* 0x000fe20000800000 */
[----:B------:R-:W-:Y:S01]  /*78f0*/  FMUL R12, R81, 0.25 ;  /* 0x3e800000510c7820 */ /* 0x000fe20000400000 */
[----:B------:R-:W-:Y:S01]  /*7900*/  FMUL R61, R48, 0.25 ;  /* 0x3e800000303d7820 */ /* 0x000fe20000400000 */
[----:B------:R-:W-:Y:S01]  /*7910*/  FMUL R56, R37, 0.25 ;  /* 0x3e80000025387820 */ /* 0x000fe20000400000 */
[----:B------:R-:W-:Y:S01]  /*7920*/  FFMA.FTZ R9, R158, R9, 0.28857114911079406738 ;  /* 0x3e93bf999e097423 */ /* 0x000fe20000010009 */
[----:B------:R-:W-:Y:S01]  /*7930*/  FFMA.FTZ R8, R157, R8, -0.24046532809734344482 ;  /* 0xbe763c8b9d087423 */ /* 0x000fe20000010008 */
[----:B------:R-:W-:Y:S01]  /*7940*/  FSEL R84, R11, R84, P1 ;  /* 0x000000540b547208 */ /* 0x000fe20000800000 */
[----:B------:R-:W-:Y:S01]  /*7950*/  @!P5 FMUL R134, R134, 16777216 ;  /* 0x4b8000008686d820 */ /* 0x000fe20000400000 */
[----:B------:R-:W-:Y:S01]  /*7960*/  FSEL R80, R13, R80, P1 ;  /* 0x000000500d507208 */ /* 0x000fe20000800000 */
[----:B------:R-:W-:Y:S01]  /*7970*/  FMUL R13, R72, 0.25 ;  /* 0x3e800000480d7820 */ /* 0x000fe20000400000 */
[----:B------:R-:W-:Y:S01]  /*7980*/  FSEL R11, R15, R76, P1 ;  /* 0x0000004c0f0b7208 */ /* 0x000fe20000800000 */
[----:B------:R-:W-:Y:S01]  /*7990*/  FMUL R15, R68, 0.25 ;  /* 0x3e800000440f7820 */ /* 0x000fe20000400000 */
[----:B------:R-:W-:Y:S01]  /*79a0*/  FSEL R81, R12, R81, P1 ;  /* 0x000000510c517208 */ /* 0x000fe20000800000 */
[----:B------:R-:W-:Y:S01]  /*79b0*/  FFMA.FTZ R9, R158, R9, -0.36067417263984680176 ;  /* 0xbeb8aa499e097423 */ /* 0x000fe20000010009 */
[----:B------:R-:W-:Y:S01]  /*79c0*/  FSEL R48, R61, R48, P1 ;  /* 0x000000303d307208 */ /* 0x000fe20000800000 */
[----:B------:R-:W-:Y:S01]  /*79d0*/  FFMA.FTZ R8, R157, R8, 0.28857114911079406738 ;  /* 0x3e93bf999d087423 */ /* 0x000fe20000010008 */
[----:B------:R-:W-:Y:S01]  /*79e0*/  FSEL R37, R56, R37, P1 ;  /* 0x0000002538257208 */ /* 0x000fe20000800000 */
[----:B------:R-:W-:Y:S01]  /*79f0*/  FMUL R12, R73, 0.25 ;  /* 0x3e800000490c7820 */ /* 0x000fe20000400000 */
[----:B------:R-:W-:Y:S01]  /*7a00*/  FMUL R61, R36, 0.25 ;  /* 0x3e800000243d7820 */ /* 0x000fe20000400000 */
[----:B------:R-:W-:Y:S01]  /*7a10*/  FMUL R56, R29, 0.25 ;  /* 0x3e8000001d387820 */ /* 0x000fe20000400000 */
[----:B------:R-:W-:Y:S01]  /*7a20*/  @!P5 FMUL R130, R130, 16777216 ;  /* 0x4b8000008282d820 */ /* 0x000fe20000400000 */
[----:B------:R-:W-:Y:S01]  /*7a30*/  FFMA.FTZ R9, R158, R9, 0.48089820146560668945 ;  /* 0x3ef6384a9e097423 */ /* 0x000fe20000010009 */
[----:B------:R-:W-:Y:S01]  /*7a40*/  FFMA.FTZ R8, R157, R8, -0.36067417263984680176 ;  /* 0xbeb8aa499d087423 */ /* 0x000fe20000010008 */
[----:B------:R-:W-:Y:S01]  /*7a50*/  FSEL R13, R13, R72, P1 ;  /* 0x000000480d0d7208 */ /* 0x000fe20000800000 */
[----:B------:R-:W-:Y:S01]  /*7a60*/  @!P5 FMUL R99, R99, 16777216 ;  /* 0x4b8000006363d820 */ /* 0x000fe20000400000 */
[----:B------:R-:W-:Y:S01]  /*7a70*/  FSEL R15, R15, R68, P1 ;  /* 0x000000440f0f7208 */ /* 0x000fe20000800000 */
[----:B------:R-:W-:Y:S01]  /*7a80*/  @!P5 FMUL R51, R51, 16777216 ;  /* 0x4b8000003333d820 */ /* 0x000fe20000400000 */
[----:B------:R-:W-:Y:S01]  /*7a90*/  FSEL R44, RZ, -23, P4 ;  /* 0xc1b80000ff2c7808 */ /* 0x000fe20002000000 */
[----:B------:R-:W-:Y:S01]  /*7aa0*/  @!P5 FMUL R43, R43, 16777216 ;  /* 0x4b8000002b2bd820 */ /* 0x000fe20000400000 */
[----:B------:R-:W-:Y:S01]  /*7ab0*/  FSEL R12, R12, R73, P1 ;  /* 0x000000490c0c7208 */ /* 0x000fe20000800000 */
        /* <DEDUP_REMOVED lines=23> */
[C---:B------:R-:W-:Y:S01]  /*7c30*/  FMUL R60, R159.reuse, R134 ;  /* 0x000000869f3c7220 */ /* 0x040fe20000400000 */
[----:B------:R-:W-:Y:S01]  /*7c40*/  FMUL R61, R159, R130 ;  /* 0x000000829f3d7220 */ /* 0x000fe20000400000 */
[----:B------:R-:W-:Y:S01]  /*7c50*/  @!P3 FMUL R104, R104, 16777216 ;  /* 0x4b8000006868b820 */ /* 0x000fe20000400000 */
[----:B------:R-:W-:Y:S01]  /*7c60*/  @!P3 FMUL R89, R89, 16777216 ;  /* 0x4b8000005959b820 */ /* 0x000fe20000400000 */
[----:B------:R-:W-:Y:S01]  /*7c70*/  FFMA.FTZ R9, R158, R9, -0.72134751081466674805 ;  /* 0xbf38aa3b9e097423 */ /* 0x000fe20000010009 */
[----:B------:R-:W-:Y:S01]  /*7c80*/  FFMA.FTZ R8, R157, R8, 0.48089820146560668945 ;  /* 0x3ef6384a9d087423 */ /* 0x000fe20000010008 */
        /* <DEDUP_REMOVED lines=38> */
[C---:B------:R-:W-:Y:S01]  /*7ef0*/  FMUL R130, R159.reuse, R51 ;  /* 0x000000339f827220 */ /* 0x040fe20000400000 */
[----:B------:R-:W-:Y:S01]  /*7f00*/  FMUL R134, R159, R43 ;  /* 0x0000002b9f867220 */ /* 0x000fe20000400000 */
[----:B------:R-:W-:Y:S01]  /*7f10*/  @!P3 FMUL R129, R129, 16777216 ;  /* 0x4b8000008181b820 */ /* 0x000fe20000400000 */
[----:B------:R-:W-:Y:S01]  /*7f20*/  @!P3 FMUL R128, R128, 16777216 ;  /* 0x4b8000008080b820 */ /* 0x000fe20000400000 */
[----:B------:R-:W-:Y:S01]  /*7f30*/  @!P3 FMUL R120, R120, 16777216 ;  /* 0x4b8000007878b820 */ /* 0x000fe20000400000 */
[----:B------:R-:W-:Y:S01]  /*7f40*/  @!P3 FMUL R97, R97, 16777216 ;  /* 0x4b8000006161b820 */ /* 0x000fe20000400000 */
[----:B------:R-:W-:Y:S01]  /*7f50*/  @!P3 FMUL R88, R88, 16777216 ;  /* 0x4b8000005858b820 */ /* 0x000fe20000400000 */
[----:B------:R-:W-:Y:S01]  /*7f60*/  FFMA.FTZ R25, R57, 1.1920928955078125e-07, R44 ;  /* 0x3400000039197823 */ /* 0x000fe2000001002c */
        /* <DEDUP_REMOVED lines=12> */
[----:B0-----:R-:W-:Y:S01]  /*8030*/  FMUL R99, R10, R112 ;  /* 0x000000700a637220 */ /* 0x001fe20000400000 */
[----:B------:R-:W-:Y:S01]  /*8040*/  FFMA.FTZ R28, R45, 1.1920928955078125e-07, R18 ;  /* 0x340000002d1c7823 */ /* 0x000fe20000010012 */
[C---:B------:R-:W-:Y:S01]  /*8050*/  FMUL R57, R159.reuse, R90 ;  /* 0x0000005a9f397220 */ /* 0x040fe20000400000 */
[C---:B------:R-:W-:Y:S01]  /*8060*/  FMUL R44, R159.reuse, R83 ;  /* 0x000000539f2c7220 */ /* 0x040fe20000400000 */
        /* <DEDUP_REMOVED lines=59> */
[----:B------:R-:W-:Y:S01]  /*8420*/  FMUL R35, R159, R34 ;  /* 0x000000229f237220 */ /* 0x000fe20000400000 */
[C---:B------:R-:W-:Y:S01]  /*8430*/  FMUL R105, R10.reuse, R104 ;  /* 0x000000680a697220 */ /* 0x040fe20000400000 */
[----:B------:R-:W-:Y:S01]  /*8440*/  FMUL R46, R10, R89 ;  /* 0x000000590a2e7220 */ /* 0x000fe20000400000 */
[----:B------:R-:W-:Y:S01]  /*8450*/  FMUL R9, R158, R9 ;  /* 0x000000099e097220 */ /* 0x000fe20000400000 */
[----:B------:R-:W-:Y:S01]  /*8460*/  FFMA.FTZ R8, R157, R8, -0.72134751081466674805 ;  /* 0xbf38aa3b9d087423 */ /* 0x000fe20000010008 */
        /* <DEDUP_REMOVED lines=100> */
[----:B------:R-:W-:Y:S01]  /*8ab0*/  F2FP.F16.F32.PACK_AB R8, R155, R24 ;  /* 0x000000189b08723e */ /* 0x000fe200000000ff */
[----:B------:R-:W0:Y:S01]  /*8ac0*/  S2R R160, SR_TID.X ;  /* 0x0000000000a07919 */ /* 0x000e220000002100 */
[----:B------:R-:W-:Y:S01]  /*8ad0*/  FFMA.FTZ R77, R158, 1.4426950216293334961, R9 ;  /* 0x3fb8aa3b9e4d7823 */ /* 0x000fe20000010009 */
[----:B------:R-:W-:Y:S01]  /*8ae0*/  FMUL R12, R157, R10 ;  /* 0x0000000a9d0c7220 */ /* 0x000fe20000400000 */
[----:B------:R-:W-:-:S02]  /*8af0*/  F2FP.F16.F32.PACK_AB R9, R29, R156 ;  /* 0x0000009c1d09723e */ /* 0x000fc400000000ff */
[----:B------:R-:W-:Y:S01]  /*8b00*/  F2FP.F16.F32.PACK_AB R10, R34, R159 ;  /* 0x0000009f220a723e */ /* 0x000fe200000000ff */
[----:B------:R-:W-:Y:S01]  /*8b10*/  FFMA.FTZ R12, R157, 1.4426950216293334961, R12 ;  /* 0x3fb8aa3b9d0c7823 */ /* 0x000fe2000001000c */
[----:B------:R-:W-:Y:S01]  /*8b20*/  F2FP.F16.F32.PACK_AB R11, R31, R142 ;  /* 0x0000008e1f0b723e */ /* 0x000fe200000000ff */
[----:B------:R-:W-:Y:S01]  /*8b30*/  FADD R77, R28, R77 ;  /* 0x0000004d1c4d7221 */ /* 0x000fe20000000000 */
[----:B------:R-:W-:Y:S01]  /*8b40*/  ISETP.GE.U32.AND P2, PT, R33, 0x7f800000, PT ;  /* 0x7f8000002100780c */ /* 0x000fe20003f46070 */
[----:B------:R-:W-:Y:S01]  /*8b50*/  FADD R80, R25, R12 ;  /* 0x0000000c19507221 */ /* 0x000fe20000000000 */
[----:B------:R-:W-:Y:S01]  /*8b60*/  F2FP.F16.F32.PACK_AB R25, R37, R26 ;  /* 0x0000001a2519723e */ /* 0x000fe200000000ff */
[----:B------:R-:W-:Y:S01]  /*8b70*/  STSM.16.M88.4 [R4], R8 ;  /* 0x0000000804007844 */ /* 0x000fe20000000200 */
[----:B------:R-:W-:Y:S02]  /*8b80*/  F2FP.F16.F32.PACK_AB R26, R38, R35 ;  /* 0x00000023261a723e */ /* 0x000fe400000000ff */
[----:B------:R-:W-:Y:S01]  /*8b90*/  ISETP.GE.U32.AND P3, PT, R32, 0x7f800000, PT ;  /* 0x7f8000002000780c */ /* 0x000fe20003f66070 */
[----:B------:R-:W-:Y:S01]  /*8ba0*/  BAR.SYNC.DEFER_BLOCKING 0x0 ;  /* 0x0000000000007b1d */ /* 0x000fe20000010000 */
[----:B------:R-:W-:-:S02]  /*8bb0*/  FSETP.NEU.AND P1, PT, R33, RZ, PT ;  /* 0x000000ff2100720b */ /* 0x000fc40003f2d000 */
[----:B------:R-:W-:Y:S02]  /*8bc0*/  F2FP.F16.F32.PACK_AB R28, R152, R15 ;  /* 0x0000000f981c723e */ /* 0x000fe400000000ff */
[----:B------:R-:W-:Y:S01]  /*8bd0*/  F2FP.F16.F32.PACK_AB R31, R47, R134 ;  /* 0x000000862f1f723e */ /* 0x000fe200000000ff */
[----:B------:R-:W-:Y:S01]  /*8be0*/  @P2 IMAD.MOV.U32 R24, RZ, RZ, 0x7f800000 ;  /* 0x7f800000ff182424 */ /* 0x000fe200078e00ff */
[----:B------:R-:W-:Y:S02]  /*8bf0*/  F2FP.F16.F32.PACK_AB R34, R54, R51 ;  /* 0x000000333622723e */ /* 0x000fe400000000ff */
[----:B------:R-:W-:Y:S01]  /*8c00*/  F2FP.F16.F32.PACK_AB R35, R55, R130 ;  /* 0x000000823723723e */ /* 0x000fe200000000ff */
[----:B------:R-:W-:Y:S01]  /*8c10*/  @P2 FFMA.FTZ R77, R33, R24, +INF ;  /* 0x7f800000214d2423 */ /* 0x000fe20000010018 */
[----:B------:R-:W-:Y:S01]  /*8c20*/  F2FP.F16.F32.PACK_AB R24, R36, R27 ;  /* 0x0000001b2418723e */ /* 0x000fe200000000ff */
[----:B------:R-:W-:Y:S01]  /*8c30*/  @P3 IMAD.MOV.U32 R29, RZ, RZ, 0x7f800000 ;  /* 0x7f800000ff1d3424 */ /* 0x000fe200078e00ff */
[----:B------:R-:W-:-:S02]  /*8c40*/  F2FP.F16.F32.PACK_AB R27, R39, R42 ;  /* 0x0000002a271b723e */ /* 0x000fc400000000ff */
[C---:B------:R-:W-:Y:S01]  /*8c50*/  FSETP.NEU.AND P2, PT, R32.reuse, RZ, PT ;  /* 0x000000ff2000720b */ /* 0x040fe20003f4d000 */
[----:B------:R-:W-:Y:S01]  /*8c60*/  @P3 FFMA.FTZ R80, R32, R29, +INF ;  /* 0x7f80000020503423 */ /* 0x000fe2000001001d */
[----:B------:R-:W-:Y:S02]  /*8c70*/  F2FP.F16.F32.PACK_AB R32, R52, R13 ;  /* 0x0000000d3420723e */ /* 0x000fe400000000ff */
[----:B------:R-:W-:Y:S02]  /*8c80*/  F2FP.F16.F32.PACK_AB R33, R53, R14 ;  /* 0x0000000e3521723e */ /* 0x000fe400000000ff */
[----:B------:R-:W-:Y:S02]  /*8c90*/  F2FP.F16.F32.PACK_AB R29, R151, R30 ;  /* 0x0000001e971d723e */ /* 0x000fe400000000ff */
[----:B------:R-:W-:Y:S01]  /*8ca0*/  F2FP.F16.F32.PACK_AB R30, R50, R43 ;  /* 0x0000002b321e723e */ /* 0x000fe200000000ff */
[----:B------:R-:W3:Y:S01]  /*8cb0*/  LDS.128 R8, [R0] ;  /* 0x0000000000087984 */ /* 0x000ee20000000c00 */
[----:B------:R-:W-:-:S02]  /*8cc0*/  F2FP.F16.F32.PACK_AB R40, R146, R131 ;  /* 0x000000839228723e */ /* 0x000fc400000000ff */
[----:B------:R-:W-:Y:S01]  /*8cd0*/  F2FP.F16.F32.PACK_AB R41, R139, R136 ;  /* 0x000000888b29723e */ /* 0x000fe200000000ff */
[----:B------:R-:W-:Y:S01]  /*8ce0*/  BAR.SYNC.DEFER_BLOCKING 0x0 ;  /* 0x0000000000007b1d */ /* 0x000fe20000010000 */
[----:B------:R-:W-:Y:S02]  /*8cf0*/  F2FP.F16.F32.PACK_AB R42, R123, R58 ;  /* 0x0000003a7b2a723e */ /* 0x000fe400000000ff */
[----:B------:R-:W-:Y:S02]  /*8d00*/  F2FP.F16.F32.PACK_AB R43, R122, R59 ;  /* 0x0000003b7a2b723e */ /* 0x000fe400000000ff */
[----:B------:R-:W-:Y:S02]  /*8d10*/  F2FP.F16.F32.PACK_AB R36, R129, R138 ;  /* 0x0000008a8124723e */ /* 0x000fe400000000ff */
[----:B------:R-:W-:Y:S02]  /*8d20*/  F2FP.F16.F32.PACK_AB R37, R128, R135 ;  /* 0x000000878025723e */ /* 0x000fe400000000ff */
[----:B------:R-:W-:-:S02]  /*8d30*/  F2FP.F16.F32.PACK_AB R38, R107, R114 ;  /* 0x000000726b26723e */ /* 0x000fc400000000ff */
[----:B------:R-:W-:Y:S02]  /*8d40*/  F2FP.F16.F32.PACK_AB R39, R74, R115 ;  /* 0x000000734a27723e */ /* 0x000fe400000000ff */
[----:B------:R-:W-:Y:S02]  /*8d50*/  F2FP.F16.F32.PACK_AB R52, R113, R120 ;  /* 0x000000787134723e */ /* 0x000fe400000000ff */
[----:B------:R-:W-:Y:S02]  /*8d60*/  F2FP.F16.F32.PACK_AB R53, R96, R121 ;  /* 0x000000796035723e */ /* 0x000fe400000000ff */
[----:B------:R-:W-:Y:S02]  /*8d70*/  F2FP.F16.F32.PACK_AB R54, R90, R75 ;  /* 0x0000004b5a36723e */ /* 0x000fe400000000ff */
[----:B------:R-:W-:Y:S02]  /*8d80*/  F2FP.F16.F32.PACK_AB R55, R83, R98 ;  /* 0x000000625337723e */ /* 0x000fe400000000ff */
[----:B------:R-:W-:-:S02]  /*8d90*/  F2FP.F16.F32.PACK_AB R48, R84, R81 ;  /* 0x000000515430723e */ /* 0x000fc400000000ff */
[----:B------:R-:W-:Y:S01]  /*8da0*/  F2FP.F16.F32.PACK_AB R49, R85, R88 ;  /* 0x000000585531723e */ /* 0x000fe200000000ff */
[----:B------:R-:W-:Y:S01]  /*8db0*/  STSM.16.M88.4 [R4], R24 ;  /* 0x0000001804007844 */ /* 0x000fe20000000200 */
[----:B------:R-:W-:Y:S01]  /*8dc0*/  F2FP.F16.F32.PACK_AB R50, R86, R45 ;  /* 0x0000002d5632723e */ /* 0x000fe200000000ff */
[----:B------:R-:W4:Y:S01]  /*8dd0*/  LDC R81, c[0x0][0x278] ;  /* 0x00009e00ff517b82 */ /* 0x000f220000000800 */
[----:B------:R-:W-:-:S07]  /*8de0*/  F2FP.F16.F32.PACK_AB R51, R87, R44 ;  /* 0x0000002c5733723e */ /* 0x000fce00000000ff */
[----:B------:R-:W-:Y:S01]  /*8df0*/  BAR.SYNC.DEFER_BLOCKING 0x0 ;  /* 0x0000000000007b1d */ /* 0x000fe20000010000 */
[----:B------:R-:W-:Y:S02]  /*8e00*/  F2FP.F16.F32.PACK_AB R45, R93, R46 ;  /* 0x0000002e5d2d723e */ /* 0x000fe400000000ff */
[----:B------:R-:W-:Y:S02]  /*8e10*/  F2FP.F16.F32.PACK_AB R44, R92, R89 ;  /* 0x000000595c2c723e */ /* 0x000fe400000000ff */
[----:B------:R-:W-:Y:S02]  /*8e20*/  F2FP.F16.F32.PACK_AB R46, R94, R57 ;  /* 0x000000395e2e723e */ /* 0x000fe400000000ff */
[----:B------:R-:W-:Y:S02]  /*8e30*/  F2FP.F16.F32.PACK_AB R47, R95, R56 ;  /* 0x000000385f2f723e */ /* 0x000fe400000000ff */
[----:B------:R-:W-:Y:S01]  /*8e40*/  F2FP.F16.F32.PACK_AB R56, R100, R97 ;  /* 0x000000616438723e */ /* 0x000fe200000000ff */
[----:B------:R-:W2:Y:S01]  /*8e50*/  LDC.64 R94, c[0x0][0x270] ;  /* 0x00009c00ff5e7b82 */ /* 0x000ea20000000a00 */
[----:B------:R-:W-:-:S02]  /*8e60*/  F2FP.F16.F32.PACK_AB R57, R101, R104 ;  /* 0x000000686539723e */ /* 0x000fc400000000ff */
[----:B------:R-:W-:Y:S02]  /*8e70*/  F2FP.F16.F32.PACK_AB R58, R102, R73 ;  /* 0x00000049663a723e */ /* 0x000fe400000000ff */
[----:B------:R-:W-:Y:S02]  /*8e80*/  F2FP.F16.F32.PACK_AB R59, R103, R72 ;  /* 0x00000048673b723e */ /* 0x000fe400000000ff */
[----:B------:R-:W-:Y:S01]  /*8e90*/  F2FP.F16.F32.PACK_AB R72, R108, R105 ;  /* 0x000000696c48723e */ /* 0x000fe200000000ff */
[----:B------:R-:W5:Y:S01]  /*8ea0*/  LDC.64 R100, c[0x0][0x228] ;  /* 0x00008a00ff647b82 */ /* 0x000f620000000a00 */
        /* <DEDUP_REMOVED lines=12> */
[----:B------:R-:W-:Y:S01]  /*8f70*/  F2FP.F16.F32.PACK_AB R127, R127, R64 ;  /* 0x000000407f7f723e */ /* 0x000fe200000000ff */
[----:B--2---:R-:W-:Y:S01]  /*8f80*/  IMAD R64, R244, R94, RZ ;  /* 0x0000005ef4407224 */ /* 0x004fe200078e02ff */
[----:B------:R-:W-:Y:S02]  /*8f90*/  F2FP.F16.F32.PACK_AB R134, R60, R61 ;  /* 0x0000003d3c86723e */ /* 0x000fe400000000ff */
[----:B------:R-:W-:Y:S01]  /*8fa0*/  F2FP.F16.F32.PACK_AB R135, R23, R62 ;  /* 0x0000003e1787723e */ /* 0x000fe200000000ff */
[----:B------:R-:W-:Y:S01]  /*8fb0*/  IMAD.SHL.U32 R23, R64, 0x2, RZ ;  /* 0x0000000240177824 */ /* 0x000fe200078e00ff */
[----:B------:R-:W-:Y:S01]  /*8fc0*/  F2FP.F16.F32.PACK_AB R132, R132, R79 ;  /* 0x0000004f8484723e */ /* 0x000fe200000000ff */
[----:B------:R-:W-:Y:S01]  /*8fd0*/  IMAD.HI R64, R64, 0x2, RZ ;  /* 0x0000000240407827 */ /* 0x000fe200078e02ff */
[----:B------:R-:W-:Y:S02]  /*8fe0*/  F2FP.F16.F32.PACK_AB R133, R133, R78 ;  /* 0x0000004e8585723e */ /* 0x000fe400000000ff */
[----:B-1----:R-:W-:-:S02]  /*8ff0*/  LOP3.LUT R242, R242, 0x3f, R243, 0xf8, !PT ;  /* 0x0000003ff2f27812 */ /* 0x002fc400078ef8f3 */
[----:B------:R-:W-:Y:S01]  /*9000*/  F2FP.F16.F32.PACK_AB R140, R140, R71 ;  /* 0x000000478c8c723e */ /* 0x000fe200000000ff */
[----:B------:R-:W-:Y:S01]  /*9010*/  STSM.16.M88.4 [R4], R28 ;  /* 0x0000001c04007844 */ /* 0x000fe20000000200 */
[----:B------:R-:W-:Y:S01]  /*9020*/  F2FP.F16.F32.PACK_AB R141, R141, R70 ;  /* 0x000000468d8d723e */ /* 0x000fe200000000ff */
[----:B------:R-:W-:Y:S01]  /*9030*/  IMAD R65, R242, R95, RZ ;  /* 0x0000005ff2417224 */ /* 0x000fe200078e02ff */
[----:B0-----:R-:W-:Y:S01]  /*9040*/  SHF.R.U32.HI R160, RZ, 0x6, R160 ;  /* 0x00000006ffa07819 */ /* 0x001fe200000116a0 */
[----:B------:R-:W-:Y:S01]  /*9050*/  BAR.SYNC.DEFER_BLOCKING 0x0 ;  /* 0x0000000000007b1d */ /* 0x000fe20000010000 */
[----:B------:R-:W-:Y:S01]  /*9060*/  F2FP.F16.F32.PACK_AB R142, R18, R21 ;  /* 0x00000015128e723e */ /* 0x000fe200000000ff */
[----:B------:R-:W-:Y:S01]  /*9070*/  IMAD.SHL.U32 R68, R65, 0x2, RZ ;  /* 0x0000000241447824 */ /* 0x000fe200078e00ff */
[----:B------:R-:W-:Y:S02]  /*9080*/  SGXT.U32 R160, R160, 0x1 ;  /* 0x00000001a0a0781a */ /* 0x000fe40000000000 */
[----:B------:R-:W-:Y:S01]  /*9090*/  F2FP.F16.F32.PACK_AB R143, R17, R22 ;  /* 0x00000016118f723e */ /* 0x000fe200000000ff */
[----:B------:R-:W-:Y:S01]  /*90a0*/  IMAD.HI R17, R65, 0x2, RZ ;  /* 0x0000000241117827 */ /* 0x000fe200078e02ff */
[----:B-----5:R-:W-:-:S02]  /*90b0*/  IADD3 R23, P3, P4, R68, R100, R23 ;  /* 0x0000006444177210 */ /* 0x020fc40007c7e017 */
[----:B------:R-:W-:Y:S01]  /*90c0*/  F2FP.F16.F32.PACK_AB R148, R148, R67 ;  /* 0x000000439494723e */ /* 0x000fe200000000ff */
[----:B----4-:R-:W-:Y:S01]  /*90d0*/  IMAD R84, R160, R81, RZ ;  /* 0x00000051a0547224 */ /* 0x010fe200078e02ff */
[----:B------:R-:W-:Y:S02]  /*90e0*/  IADD3.X R17, R17, R101, R64, P3, P4 ;  /* 0x0000006511117210 */ /* 0x000fe40001fe8440 */
[----:B------:R-:W-:Y:S01]  /*90f0*/  F2FP.F16.F32.PACK_AB R149, R149, R66 ;  /* 0x000000429595723e */ /* 0x000fe200000000ff */
[----:B------:R-:W-:Y:S01]  /*9100*/  IMAD R76, R81, 0x2, R84 ;  /* 0x00000002514c7824 */ /* 0x000fe200078e0254 */
[----:B------:R-:W-:Y:S02]  /*9110*/  F2FP.F16.F32.PACK_AB R151, R5, R16 ;  /* 0x000000100597723e */ /* 0x000fe400000000ff */
[----:B------:R-:W-:Y:S01]  /*9120*/  F2FP.F16.F32.PACK_AB R150, R6, R7 ;  /* 0x000000070696723e */ /* 0x000fe200000000ff */
[----:B------:R-:W-:Y:S01]  /*9130*/  IMAD R86, R81, 0x2, R76 ;  /* 0x0000000251567824 */ /* 0x000fe200078e024c */
[----:B------:R-:W-:-:S02]  /*9140*/  LEA R6, P3, R84, R23, 0x1 ;  /* 0x0000001754067211 */ /* 0x000fc400078608ff */
[----:B------:R-:W-:Y:S01]  /*9150*/  LEA R78, P4, R76, R23, 0x1 ;  /* 0x000000174c4e7211 */ /* 0x000fe200078808ff */
[C---:B------:R-:W-:Y:S01]  /*9160*/  IMAD R88, R81.reuse, 0x2, R86 ;  /* 0x0000000251587824 */ /* 0x040fe200078e0256 */
[----:B------:R-:W-:Y:S01]  /*9170*/  LEA.HI.X.SX32 R7, R84, R17, 0x1, P3 ;  /* 0x0000001154077211 */ /* 0x000fe200018f0eff */
[----:B------:R-:W0:Y:S01]  /*9180*/  LDS.128 R24, [R0] ;  /* 0x0000000000187984 */ /* 0x000e220000000c00 */
[----:B------:R-:W-:Y:S01]  /*9190*/  BAR.SYNC.DEFER_BLOCKING 0x0 ;  /* 0x0000000000007b1d */ /* 0x000fe20000010000 */
[C---:B------:R-:W-:Y:S01]  /*91a0*/  IMAD R90, R81.reuse, 0x2, R88 ;  /* 0x00000002515a7824 */ /* 0x040fe200078e0258 */
[----:B------:R-:W-:Y:S02]  /*91b0*/  LEA R82, P3, R86, R23, 0x1 ;  /* 0x0000001756527211 */ /* 0x000fe400078608ff */
[-C--:B------:R-:W-:Y:S01]  /*91c0*/  LEA.HI.X.SX32 R79, R76, R17.reuse, 0x1, P4 ;  /* 0x000000114c4f7211 */ /* 0x080fe200020f0eff */
[----:B------:R-:W-:Y:S01]  /*91d0*/  IMAD R92, R81, 0x2, R90 ;  /* 0x00000002515c7824 */ /* 0x000fe200078e025a */
[----:B------:R-:W-:-:S02]  /*91e0*/  LEA.HI.X.SX32 R83, R86, R17, 0x1, P3 ;  /* 0x0000001156537211 */ /* 0x000fc400018f0eff */
[----:B------:R-:W-:Y:S01]  /*91f0*/  LEA R84, P3, R88, R23, 0x1 ;  /* 0x0000001758547211 */ /* 0x000fe200078608ff */
[C---:B------:R-:W-:Y:S01]  /*9200*/  IMAD R94, R81.reuse, 0x2, R92 ;  /* 0x00000002515e7824 */ /* 0x040fe200078e025c */
[----:B---3--:R-:W-:Y:S02]  /*9210*/  PRMT R21, R8, 0x7632, R21 ;  /* 0x0000763208157816 */ /* 0x008fe40000000015 */
[----:B------:R-:W-:Y:S01]  /*9220*/  LEA.HI.X.SX32 R85, R88, R17, 0x1, P3 ;  /* 0x0000001158557211 */ /* 0x000fe200018f0eff */
[----:B------:R-:W-:Y:S01]  /*9230*/  IMAD R96, R81, 0x2, R94 ;  /* 0x0000000251607824 */ /* 0x000fe200078e025e */
[----:B------:R-:W-:Y:S02]  /*9240*/  PRMT R87, R11, 0x7632, R87 ;  /* 0x000076320b577816 */ /* 0x000fe40000000057 */
[----:B------:R-:W-:Y:S01]  /*9250*/  FSEL R77, R77, -INF , P1 ;  /* 0xff8000004d4d7808 */ /* 0x000fe20000800000 */
[----:B------:R-:W-:Y:S01]  /*9260*/  IMAD R98, R81, 0x2, R96 ;  /* 0x0000000251627824 */ /* 0x000fe200078e0260 */
[----:B------:R-:W-:-:S03]  /*9270*/  FSEL R80, R80, -INF , P2 ;  /* 0xff80000050507808 */ /* 0x000fc60001000000 */
[C---:B------:R-:W-:Y:S02]  /*9280*/  IMAD R100, R81.reuse, 0x2, R98 ;  /* 0x0000000251647824 */ /* 0x040fe400078e0262 */
[----:B------:R-:W-:Y:S01]  /*9290*/  FFMA R19, R80, 0.69314718246459960938, R19 ;  /* 0x3f31721850137823 */ /* 0x000fe20000000013 */
[----:B------:R-:W-:Y:S01]  /*92a0*/  STSM.16.M88.4 [R4], R32 ;  /* 0x0000002004007844 */ /* 0x000fe20000000200 */
[C---:B------:R-:W-:Y:S01]  /*92b0*/  IMAD R18, R81.reuse, 0x2, R100 ;  /* 0x0000000251127824 */ /* 0x040fe200078e0264 */
[----:B------:R-:W-:Y:S03]  /*92c0*/  BAR.SYNC.DEFER_BLOCKING 0x0 ;  /* 0x0000000000007b1d */ /* 0x000fe60000010000 */
[----:B------:R-:W-:-:S04]  /*92d0*/  IMAD R22, R81, 0x2, R18 ;  /* 0x0000000251167824 */ /* 0x000fc800078e0212 */
[----:B------:R-:W-:-:S04]  /*92e0*/  IMAD R102, R81, 0x2, R22 ;  /* 0x0000000251667824 */ /* 0x000fc800078e0216 */
[----:B------:R-:W-:-:S04]  /*92f0*/  IMAD R104, R81, 0x2, R102 ;  /* 0x0000000251687824 */ /* 0x000fc800078e0266 */
[----:B------:R-:W-:-:S04]  /*9300*/  IMAD R16, R81, 0x2, R104 ;  /* 0x0000000251107824 */ /* 0x000fc800078e0268 */
[----:B------:R-:W-:-:S04]  /*9310*/  IMAD R106, R81, 0x2, R16 ;  /* 0x00000002516a7824 */ /* 0x000fc800078e0210 */
[C---:B------:R-:W-:Y:S01]  /*9320*/  IMAD R76, R81.reuse, 0x2, R106 ;  /* 0x00000002514c7824 */ /* 0x040fe200078e026a */
[----:B------:R-:W1:Y:S03]  /*9330*/  LDS.128 R28, [R0] ;  /* 0x00000000001c7984 */ /* 0x000e660000000c00 */
[C---:B------:R-:W-:Y:S01]  /*9340*/  IMAD R86, R81.reuse, 0x2, R76 ;  /* 0x0000000251567824 */ /* 0x040fe200078e024c */
[----:B------:R-:W-:Y:S03]  /*9350*/  BAR.SYNC.DEFER_BLOCKING 0x0 ;  /* 0x0000000000007b1d */ /* 0x000fe60000010000 */
[----:B------:R-:W-:-:S04]  /*9360*/  IMAD R108, R81, 0x2, R86 ;  /* 0x00000002516c7824 */ /* 0x000fc800078e0256 */
[----:B------:R-:W-:-:S04]  /*9370*/  IMAD R110, R81, 0x2, R108 ;  /* 0x00000002516e7824 */ /* 0x000fc800078e026c */
[----:B------:R-:W-:Y:S01]  /*9380*/  IMAD R88, R81, 0x2, R110 ;  /* 0x0000000251587824 */ /* 0x000fe200078e026e */
[----:B------:R-:W-:Y:S01]  /*9390*/  STSM.16.M88.4 [R4], R40 ;  /* 0x0000002804007844 */ /* 0x000fe20000000200 */
[----:B------:R-:W-:Y:S06]  /*93a0*/  BAR.SYNC.DEFER_BLOCKING 0x0 ;  /* 0x0000000000007b1d */ /* 0x000fec0000010000 */
[----:B------:R-:W-:Y:S02]  /*93b0*/  LDS.128 R32, [R0] ;  /* 0x0000000000207984 */ /* 0x000fe40000000c00 */
[----:B------:R-:W-:Y:S06]  /*93c0*/  BAR.SYNC.DEFER_BLOCKING 0x0 ;  /* 0x0000000000007b1d */ /* 0x000fec0000010000 */
[----:B------:R-:W-:Y:S02]  /*93d0*/  STSM.16.M88.4 [R4], R36 ;  /* 0x0000002404007844 */ /* 0x000fe40000000200 */
[----:B------:R-:W-:Y:S06]  /*93e0*/  BAR.SYNC.DEFER_BLOCKING 0x0 ;  /* 0x0000000000007b1d */ /* 0x000fec0000010000 */
[----:B------:R-:W-:Y:S02]  /*93f0*/  LDS.128 R36, [R0] ;  /* 0x0000000000247984 */ /* 0x000fe40000000c00 */
[----:B------:R-:W-:Y:S06]  /*9400*/  BAR.SYNC.DEFER_BLOCKING 0x0 ;  /* 0x0000000000007b1d */ /* 0x000fec0000010000 */
[----:B------:R-:W-:Y:S02]  /*9410*/  STSM.16.M88.4 [R4], R52 ;  /* 0x0000003404007844 */ /* 0x000fe40000000200 */
[----:B------:R-:W-:Y:S06]  /*9420*/  BAR.SYNC.DEFER_BLOCKING 0x0 ;  /* 0x0000000000007b1d */ /* 0x000fec0000010000 */
[----:B------:R-:W2:Y:S02]  /*9430*/  LDS.128 R40, [R0] ;  /* 0x0000000000287984 */ /* 0x000ea40000000c00 */
[----:B------:R-:W-:Y:S06]  /*9440*/  BAR.SYNC.DEFER_BLOCKING 0x0 ;  /* 0x0000000000007b1d */ /* 0x000fec0000010000 */
[----:B------:R-:W-:Y:S02]  /*9450*/  STSM.16.M88.4 [R4], R48 ;  /* 0x0000003004007844 */ /* 0x000fe40000000200 */
        /* <DEDUP_REMOVED lines=9> */
[----:B------:R-:W3:Y:S02]  /*94f0*/  LDS.128 R44, [R0] ;  /* 0x00000000002c7984 */ /* 0x000ee40000000c00 */
[----:B------:R-:W-:Y:S06]  /*9500*/  BAR.SYNC.DEFER_BLOCKING 0x0 ;  /* 0x0000000000007b1d */ /* 0x000fec0000010000 */
[----:B------:R-:W-:Y:S02]  /*9510*/  STSM.16.M88.4 [R4], R72 ;  /* 0x0000004804007844 */ /* 0x000fe40000000200 */
[----:B------:R-:W-:Y:S06]  /*9520*/  BAR.SYNC.DEFER_BLOCKING 0x0 ;  /* 0x0000000000007b1d */ /* 0x000fec0000010000 */
[----:B------:R-:W4:Y:S02]  /*9530*/  LDS.128 R56, [R0] ;  /* 0x0000000000387984 */ /* 0x000f240000000c00 */
[----:B------:R-:W-:Y:S06]  /*9540*/  BAR.SYNC.DEFER_BLOCKING 0x0 ;  /* 0x0000000000007b1d */ /* 0x000fec0000010000 */
[----:B------:R-:W-:Y:S02]  /*9550*/  STSM.16.M88.4 [R4], R116 ;  /* 0x0000007404007844 */ /* 0x000fe40000000200 */
[----:B------:R-:W-:Y:S06]  /*9560*/  BAR.SYNC.DEFER_BLOCKING 0x0 ;  /* 0x0000000000007b1d */ /* 0x000fec0000010000 */
[----:B------:R-:W5:Y:S02]  /*9570*/  LDS.128 R72, [R0] ;  /* 0x0000000000487984 */ /* 0x000f640000000c00 */
        /* <DEDUP_REMOVED lines=13> */
[----:B------:R0:W-:Y:S02]  /*9650*/  STSM.16.M88.4 [R4], R148 ;  /* 0x0000009404007844 */ /* 0x0001e40000000200 */
[----:B------:R-:W-:Y:S01]  /*9660*/  BAR.SYNC.DEFER_BLOCKING 0x0 ;  /* 0x0000000000007b1d */ /* 0x000fe20000010000 */
[----:B0-----:R-:W-:-:S04]  /*9670*/  LEA R4, P3, R90, R23, 0x1 ;  /* 0x000000175a047211 */ /* 0x001fc800078608ff */
[----:B------:R-:W-:Y:S01]  /*9680*/  LEA.HI.X.SX32 R5, R90, R17, 0x1, P3 ;  /* 0x000000115a057211 */ /* 0x000fe200018f0eff */
[----:B------:R-:W-:-:S04]  /*9690*/  IMAD R90, R81, 0x2, R88 ;  /* 0x00000002515a7824 */ /* 0x000fc800078e0258 */
[----:B------:R-:W-:Y:S01]  /*96a0*/  IMAD R112, R81, 0x2, R90 ;  /* 0x0000000251707824 */ /* 0x000fe200078e025a */
[----:B------:R0:W-:Y:S04]  /*96b0*/  STG.E.U16 desc[UR60][R6.64], R8 ;  /* 0x0000000806007986 */ /* 0x0001e8000c10153c */
[----:B------:R1:W-:Y:S04]  /*96c0*/  STG.E.U16 desc[UR60][R78.64], R9 ;  /* 0x000000094e007986 */ /* 0x0003e8000c10153c */
[----:B------:R2:W-:Y:S01]  /*96d0*/  STG.E.U16 desc[UR60][R82.64], R10 ;  /* 0x0000000a52007986 */ /* 0x0005e2000c10153c */
[----:B0-----:R-:W-:-:S03]  /*96e0*/  LEA R6, P3, R92, R23, 0x1 ;  /* 0x000000175c067211 */ /* 0x001fc600078608ff */
[----:B------:R0:W-:Y:S01]  /*96f0*/  STG.E.U16 desc[UR60][R84.64], R11 ;  /* 0x0000000b54007986 */ /* 0x0001e2000c10153c */
[----:B------:R-:W-:Y:S02]  /*9700*/  LEA R8, P4, R94, R23, 0x1 ;  /* 0x000000175e087211 */ /* 0x000fe400078808ff */
[-C--:B------:R-:W-:Y:S01]  /*9710*/  LEA.HI.X.SX32 R7, R92, R17.reuse, 0x1, P3 ;  /* 0x000000115c077211 */ /* 0x080fe200018f0eff */
[----:B------:R-:W-:Y:S01]  /*9720*/  IMAD R92, R81, 0x2, R112 ;  /* 0x00000002515c7824 */ /* 0x000fe200078e0270 */
[----:B-1----:R-:W-:Y:S01]  /*9730*/  PRMT R79, R9, 0x7632, R79 ;  /* 0x00007632094f7816 */ /* 0x002fe2000000004f */
[----:B------:R1:W-:Y:S01]  /*9740*/  STG.E.U16 desc[UR60][R4.64], R21 ;  /* 0x0000001504007986 */ /* 0x0003e2000c10153c */
[----:B------:R-:W-:Y:S01]  /*9750*/  LEA.HI.X.SX32 R9, R94, R17, 0x1, P4 ;  /* 0x000000115e097211 */ /* 0x000fe200020f0eff */
[C---:B------:R-:W-:Y:S01]  /*9760*/  IMAD R94, R81.reuse, 0x2, R92 ;  /* 0x00000002515e7824 */ /* 0x040fe200078e025c */
[-C--:B------:R-:W-:Y:S01]  /*9770*/  LEA R78, P3, R96, R23.reuse, 0x1 ;  /* 0x00000017604e7211 */ /* 0x080fe200078608ff */
[----:B------:R3:W-:Y:S01]  /*9780*/  STG.E.U16 desc[UR60][R6.64], R79 ;  /* 0x0000004f06007986 */ /* 0x0007e2000c10153c */
[----:B--2---:R-:W-:Y:S01]  /*9790*/  PRMT R83, R10, 0x7632, R83 ;  /* 0x000076320a537816 */ /* 0x004fe20000000053 */
[----:B0-----:R-:W-:Y:S01]  /*97a0*/  IMAD R84, R81, 0x2, R94 ;  /* 0x0000000251547824 */ /* 0x001fe200078e025e */
[----:B------:R-:W-:-:S03]  /*97b0*/  LEA R82, P4, R100, R23, 0x1 ;  /* 0x0000001764527211 */ /* 0x000fc600078808ff */
[----:B------:R0:W-:Y:S01]  /*97c0*/  STG.E.U16 desc[UR60][R8.64], R83 ;  /* 0x0000005308007986 */ /* 0x0001e2000c10153c */
[----:B-1----:R-:W-:Y:S02]  /*97d0*/  PRMT R21, R13, 0x7632, R21 ;  /* 0x000076320d157816 */ /* 0x002fe40000000015 */
[----:B---3--:R-:W-:Y:S01]  /*97e0*/  LEA.HI.X.SX32 R79, R96, R17, 0x1, P3 ;  /* 0x00000011604f7211 */ /* 0x008fe200018f0eff */
[----:B------:R-:W-:Y:S01]  /*97f0*/  IMAD R96, R81, 0x2, R84 ;  /* 0x0000000251607824 */ /* 0x000fe200078e0254 */
[----:B------:R-:W-:-:S03]  /*9800*/  LEA R10, P3, R98, R23, 0x1 ;  /* 0x00000017620a7211 */ /* 0x000fc600078608ff */
[----:B------:R1:W-:Y:S01]  /*9810*/  STG.E.U16 desc[UR60][R78.64], R87 ;  /* 0x000000574e007986 */ /* 0x0003e2000c10153c */
[-C--:B------:R-:W-:Y:S01]  /*9820*/  LEA.HI.X.SX32 R11, R98, R17.reuse, 0x1, P3 ;  /* 0x00000011620b7211 */ /* 0x080fe200018f0eff */
[C---:B------:R-:W-:Y:S01]  /*9830*/  IMAD R98, R81.reuse, 0x2, R96 ;  /* 0x0000000251627824 */ /* 0x040fe200078e0260 */
[----:B0-----:R-:W-:Y:S02]  /*9840*/  LEA.HI.X.SX32 R83, R100, R17, 0x1, P4 ;  /* 0x0000001164537211 */ /* 0x001fe400020f0eff */
[C---:B------:R-:W-:Y:S01]  /*9850*/  LEA R4, P3, R18.reuse, R23, 0x1 ;  /* 0x0000001712047211 */ /* 0x040fe200078608ff */
[C---:B------:R-:W-:Y:S01]  /*9860*/  IMAD R100, R81.reuse, 0x2, R98 ;  /* 0x0000000251647824 */ /* 0x040fe200078e0262 */
[----:B------:R0:W-:Y:S02]  /*9870*/  STG.E.U16 desc[UR60][R10.64], R12 ;  /* 0x0000000c0a007986 */ /* 0x0001e4000c10153c */
[----:B------:R-:W-:Y:S01]  /*9880*/  LEA.HI.X.SX32 R5, R18, R17, 0x1, P3 ;  /* 0x0000001112057211 */ /* 0x000fe200018f0eff */
[C---:B------:R-:W-:Y:S01]  /*9890*/  IMAD R18, R81.reuse, 0x2, R100 ;  /* 0x0000000251127824 */ /* 0x040fe200078e0264 */
[----:B------:R-:W-:Y:S01]  /*98a0*/  LEA R6, P3, R22, R23, 0x1 ;  /* 0x0000001716067211 */ /* 0x000fe200078608ff */
[----:B------:R2:W-:Y:S01]  /*98b0*/  STG.E.U16 desc[UR60][R82.64], R13 ;  /* 0x0000000d52007986 */ /* 0x0005e2000c10153c */
[----:B-1----:R-:W-:Y:S01]  /*98c0*/  PRMT R79, R14, 0x7632, R79 ;  /* 0x000076320e4f7816 */ /* 0x002fe2000000004f */
[C---:B------:R-:W-:Y:S01]  /*98d0*/  IMAD R114, R81.reuse, 0x2, R18 ;  /* 0x0000000251727824 */ /* 0x040fe200078e0212 */
[----:B------:R-:W-:Y:S01]  /*98e0*/  LEA.HI.X.SX32 R7, R22, R17, 0x1, P3 ;  /* 0x0000001116077211 */ /* 0x000fe200018f0eff */
[----:B------:R1:W-:Y:S01]  /*98f0*/  STG.E.U16 desc[UR60][R4.64], R14 ;  /* 0x0000000e04007986 */ /* 0x0003e2000c10153c */
[----:B------:R-:W-:Y:S01]  /*9900*/  LEA R8, P3, R102, R23, 0x1 ;  /* 0x0000001766087211 */ /* 0x000fe200078608ff */
[C---:B------:R-:W-:Y:S01]  /*9910*/  IMAD R78, R81.reuse, 0x2, R114 ;  /* 0x00000002514e7824 */ /* 0x040fe200078e0272 */
[----:B0-----:R-:W-:Y:S01]  /*9920*/  PRMT R11, R12, 0x7632, R11 ;  /* 0x000076320c0b7816 */ /* 0x001fe2000000000b */
[----:B------:R-:W-:Y:S01]  /*9930*/  STG.E.U16 desc[UR60][R6.64], R15 ;  /* 0x0000000f06007986 */ /* 0x000fe2000c10153c */
[----:B------:R-:W-:Y:S01]  /*9940*/  LEA.HI.X.SX32 R9, R102, R17, 0x1, P3 ;  /* 0x0000001166097211 */ /* 0x000fe200018f0eff */
[----:B------:R-:W-:Y:S01]  /*9950*/  IMAD R22, R81, 0x2, R78 ;  /* 0x0000000251167824 */ /* 0x000fe200078e024e */
[----:B------:R-:W-:-:S02]  /*9960*/  LEA R10, P4, R16, R23, 0x1 ;  /* 0x00000017100a7211 */ /* 0x000fc400078808ff */
[----:B--2---:R-:W-:Y:S01]  /*9970*/  PRMT R83, R15, 0x7632, R83 ;  /* 0x000076320f537816 */ /* 0x004fe20000000053 */
[C---:B------:R-:W-:Y:S01]  /*9980*/  IMAD R82, R81.reuse, 0x2, R22 ;  /* 0x0000000251527824 */ /* 0x040fe200078e0216 */
[----:B------:R0:W-:Y:S01]  /*9990*/  STG.E.U16 desc[UR60][R8.64], R11 ;  /* 0x0000000b08007986 */ /* 0x0001e2000c10153c */
[C---:B-1----:R-:W-:Y:S02]  /*99a0*/  LEA R4, P3, R104.reuse, R23, 0x1 ;  /* 0x0000001768047211 */ /* 0x042fe400078608ff */
[C---:B------:R-:W-:Y:S02]  /*99b0*/  IMAD R102, R81.reuse, 0x2, R82 ;  /* 0x0000000251667824 */ /* 0x040fe400078e0252 */
[----:B------:R-:W-:Y:S02]  /*99c0*/  LEA.HI.X.SX32 R5, R104, R17, 0x1, P3 ;  /* 0x0000001168057211 */ /* 0x000fe400018f0eff */
[----:B------:R-:W-:Y:S01]  /*99d0*/  IMAD R104, R81, 0x2, R102 ;  /* 0x0000000251687824 */ /* 0x000fe200078e0266 */
[----:B------:R-:W-:-:S02]  /*99e0*/  LEA R12, P3, R106, R23, 0x1 ;  /* 0x000000176a0c7211 */ /* 0x000fc400078608ff */
[----:B------:R1:W-:Y:S01]  /*99f0*/  STG.E.U16 desc[UR60][R4.64], R21 ;  /* 0x0000001504007986 */ /* 0x0003e2000c10153c */
[-C--:B0-----:R-:W-:Y:S01]  /*9a00*/  LEA.HI.X.SX32 R11, R16, R17.reuse, 0x1, P4 ;  /* 0x00000011100b7211 */ /* 0x081fe200020f0eff */
[C---:B------:R-:W-:Y:S01]  /*9a10*/  IMAD R16, R81.reuse, 0x2, R104 ;  /* 0x0000000251107824 */ /* 0x040fe200078e0268 */
[----:B------:R-:W-:Y:S02]  /*9a20*/  LEA.HI.X.SX32 R13, R106, R17, 0x1, P3 ;  /* 0x000000116a0d7211 */ /* 0x000fe400018f0eff */
[-C--:B------:R-:W-:Y:S01]  /*9a30*/  LEA R6, P3, R76, R23.reuse, 0x1 ;  /* 0x000000174c067211 */ /* 0x080fe200078608ff */
[C---:B------:R-:W-:Y:S01]  /*9a40*/  IMAD R106, R81.reuse, 0x2, R16 ;  /* 0x00000002516a7824 */ /* 0x040fe200078e0210 */
[----:B------:R-:W-:Y:S01]  /*9a50*/  LEA R14, P4, R86, R23, 0x1 ;  /* 0x00000017560e7211 */ /* 0x000fe200078808ff */
[----:B------:R0:W-:Y:S01]  /*9a60*/  STG.E.U16 desc[UR60][R10.64], R79 ;  /* 0x0000004f0a007986 */ /* 0x0001e2000c10153c */
[-C--:B------:R-:W-:Y:S01]  /*9a70*/  LEA.HI.X.SX32 R7, R76, R17.reuse, 0x1, P3 ;  /* 0x000000114c077211 */ /* 0x080fe200018f0eff */
[C---:B------:R-:W-:Y:S01]  /*9a80*/  IMAD R116, R81.reuse, 0x2, R106 ;  /* 0x0000000251747824 */ /* 0x040fe200078e026a */
[----:B------:R-:W-:Y:S01]  /*9a90*/  LEA.HI.X.SX32 R15, R86, R17, 0x1, P4 ;  /* 0x00000011560f7211 */ /* 0x000fe200020f0eff */
[----:B------:R2:W-:Y:S01]  /*9aa0*/  STG.E.U16 desc[UR60][R12.64], R83 ;  /* 0x000000530c007986 */ /* 0x0005e2000c10153c */
[C---:B-1----:R-:W-:Y:S01]  /*9ab0*/  LEA R4, P3, R108.reuse, R23, 0x1 ;  /* 0x000000176c047211 */ /* 0x042fe200078608ff */
[----:B------:R-:W-:Y:S01]  /*9ac0*/  IMAD R76, R81, 0x2, R116 ;  /* 0x00000002514c7824 */ /* 0x000fe200078e0274 */
[----:B------:R-:W-:Y:S01]  /*9ad0*/  PRMT R21, R27, 0x7632, R21 ;  /* 0x000076321b157816 */ /* 0x000fe20000000015 */
[----:B------:R1:W-:Y:S01]  /*9ae0*/  STG.E.U16 desc[UR60][R6.64], R24 ;  /* 0x0000001806007986 */ /* 0x0003e2000c10153c */
[----:B------:R-:W-:Y:S01]  /*9af0*/  LEA.HI.X.SX32 R5, R108, R17, 0x1, P3 ;  /* 0x000000116c057211 */ /* 0x000fe200018f0eff */
[C---:B------:R-:W-:Y:S01]  /*9b00*/  IMAD R86, R81.reuse, 0x2, R76 ;  /* 0x0000000251567824 */ /* 0x040fe200078e024c */
[----:B------:R-:W-:Y:S01]  /*9b10*/  LEA R8, P3, R110, R23, 0x1 ;  /* 0x000000176e087211 */ /* 0x000fe200078608ff */
[----:B------:R3:W-:Y:S01]  /*9b20*/  STG.E.U16 desc[UR60][R14.64], R25 ;  /* 0x000000190e007986 */ /* 0x0007e2000c10153c */
[----:B0-----:R-:W-:Y:S01]  /*9b30*/  PRMT R11, R24, 0x7632, R11 ;  /* 0x00007632180b7816 */ /* 0x001fe2000000000b */
[C---:B------:R-:W-:Y:S01]  /*9b40*/  IMAD R108, R81.reuse, 0x2, R86 ;  /* 0x00000002516c7824 */ /* 0x040fe200078e0256 */
[----:B------:R-:W-:Y:S01]  /*9b50*/  LEA.HI.X.SX32 R9, R110, R17, 0x1, P3 ;  /* 0x000000116e097211 */ /* 0x000fe200018f0eff */
[----:B------:R0:W-:Y:S01]  /*9b60*/  STG.E.U16 desc[UR60][R4.64], R26 ;  /* 0x0000001a04007986 */ /* 0x0001e2000c10153c */
[-C--:B------:R-:W-:Y:S01]  /*9b70*/  LEA R10, P4, R112, R23.reuse, 0x1 ;  /* 0x00000017700a7211 */ /* 0x080fe200078808ff */
[----:B------:R-:W-:Y:S01]  /*9b80*/  IMAD R118, R81, 0x2, R108 ;  /* 0x0000000251767824 */ /* 0x000fe200078e026c */
[----:B--2---:R-:W-:Y:S01]  /*9b90*/  PRMT R13, R25, 0x7632, R13 ;  /* 0x00007632190d7816 */ /* 0x004fe2000000000d */
[----:B------:R-:W-:Y:S01]  /*9ba0*/  STG.E.U16 desc[UR60][R8.64], R27 ;  /* 0x0000001b08007986 */ /* 0x000fe2000c10153c */
[-C--:B-1----:R-:W-:Y:S01]  /*9bb0*/  LEA R6, P3, R88, R23.reuse, 0x1 ;  /* 0x0000001758067211 */ /* 0x082fe200078608ff */
[----:B------:R-:W-:Y:S01]  /*9bc0*/  IMAD R120, R81, 0x2, R118 ;  /* 0x0000000251787824 */ /* 0x000fe200078e0276 */
[----:B------:R-:W-:-:S02]  /*9bd0*/  LEA R24, P5, R76, R23, 0x1 ;  /* 0x000000174c187211 */ /* 0x000fc400078a08ff */
[----:B------:R-:W-:Y:S01]  /*9be0*/  LEA.HI.X.SX32 R7, R88, R17, 0x1, P3 ;  /* 0x0000001158077211 */ /* 0x000fe200018f0eff */
[C---:B------:R-:W-:Y:S01]  /*9bf0*/  IMAD R110, R81.reuse, 0x2, R120 ;  /* 0x00000002516e7824 */ /* 0x040fe200078e0278 */
[----:B---3--:R-:W-:Y:S02]  /*9c00*/  PRMT R15, R26, 0x7632, R15 ;  /* 0x000076321a0f7816 */ /* 0x008fe4000000000f */
[----:B0-----:R-:W-:Y:S01]  /*9c10*/  LEA R4, P3, R90, R23, 0x1 ;  /* 0x000000175a047211 */ /* 0x001fe200078608ff */
[C---:B------:R-:W-:Y:S01]  /*9c20*/  IMAD R88, R81.reuse, 0x2, R110 ;  /* 0x0000000251587824 */ /* 0x040fe200078e026e */
[----:B------:R0:W-:Y:S01]  /*9c30*/  STG.E.U16 desc[UR60][R6.64], R11 ;  /* 0x0000000b06007986 */ /* 0x0001e2000c10153c */
[-C--:B------:R-:W-:Y:S02]  /*9c40*/  LEA.HI.X.SX32 R25, R76, R17.reuse, 0x1, P5 ;  /* 0x000000114c197211 */ /* 0x080fe400028f0eff */
[----:B------:R-:W-:Y:S01]  /*9c50*/  IMAD R122, R81, 0x2, R88 ;  /* 0x00000002517a7824 */ /* 0x000fe200078e0258 */
[----:B------:R-:W-:-:S02]  /*9c60*/  LEA.HI.X.SX32 R5, R90, R17, 0x1, P3 ;  /* 0x000000115a057211 */ /* 0x000fc400018f0eff */
[----:B------:R-:W-:Y:S01]  /*9c70*/  LEA R12, P3, R92, R23, 0x1 ;  /* 0x000000175c0c7211 */ /* 0x000fe200078608ff */
[C---:B------:R-:W-:Y:S02]  /*9c80*/  IMAD R124, R81.reuse, 0x2, R122 ;  /* 0x00000002517c7824 */ /* 0x040fe400078e027a */
[----:B------:R1:W-:Y:S01]  /*9c90*/  STG.E.U16 desc[UR60][R4.64], R13 ;  /* 0x0000000d04007986 */ /* 0x0003e2000c10153c */
[----:B0-----:R-:W-:Y:S01]  /*9ca0*/  LEA.HI.X.SX32 R11, R112, R17, 0x1, P4 ;  /* 0x00000011700b7211 */ /* 0x001fe200020f0eff */
[----:B------:R-:W-:Y:S01]  /*9cb0*/  IMAD R112, R81, 0x2, R124 ;  /* 0x0000000251707824 */ /* 0x000fe200078e027c */
[----:B------:R-:W-:-:S03]  /*9cc0*/  LEA R14, P4, R84, R23, 0x1 ;  /* 0x00000017540e7211 */ /* 0x000fc600078808ff */
[C---:B------:R-:W-:Y:S01]  /*9cd0*/  IMAD R126, R81.reuse, 0x2, R112 ;  /* 0x00000002517e7824 */ /* 0x040fe200078e0270 */
[----:B------:R0:W-:Y:S03]  /*9ce0*/  STG.E.U16 desc[UR60][R10.64], R15 ;  /* 0x0000000f0a007986 */ /* 0x0001e6000c10153c */
[C---:B------:R-:W-:Y:S01]  /*9cf0*/  IMAD R128, R81.reuse, 0x2, R126 ;  /* 0x0000000251807824 */ /* 0x040fe200078e027e */
[----:B-1----:R-:W-:Y:S02]  /*9d00*/  LEA.HI.X.SX32 R13, R92, R17, 0x1, P3 ;  /* 0x000000115c0d7211 */ /* 0x002fe400018f0eff */
[C---:B------:R-:W-:Y:S01]  /*9d10*/  LEA R8, P3, R94.reuse, R23, 0x1 ;  /* 0x000000175e087211 */ /* 0x040fe200078608ff */
[C---:B------:R-:W-:Y:S02]  /*9d20*/  IMAD R130, R81.reuse, 0x2, R128 ;  /* 0x0000000251827824 */ /* 0x040fe400078e0280 */
[----:B------:R1:W-:Y:S01]  /*9d30*/  STG.E.U16 desc[UR60][R12.64], R21 ;  /* 0x000000150c007986 */ /* 0x0003e2000c10153c */
[----:B------:R-:W-:Y:S01]  /*9d40*/  LEA.HI.X.SX32 R9, R94, R17, 0x1, P3 ;  /* 0x000000115e097211 */ /* 0x000fe200018f0eff */
[----:B------:R-:W-:Y:S01]  /*9d50*/  IMAD R132, R81, 0x2, R130 ;  /* 0x0000000251847824 */ /* 0x000fe200078e0282 */
[----:B------:R-:W-:-:S02]  /*9d60*/  LEA R4, P3, R96, R23, 0x1 ;  /* 0x0000001760047211 */ /* 0x000fc400078608ff */
[-C--:B0-----:R-:W-:Y:S01]  /*9d70*/  LEA.HI.X.SX32 R15, R84, R17.reuse, 0x1, P4 ;  /* 0x00000011540f7211 */ /* 0x081fe200020f0eff */
[C---:B------:R-:W-:Y:S01]  /*9d80*/  IMAD R134, R81.reuse, 0x2, R132 ;  /* 0x0000000251867824 */ /* 0x040fe200078e0284 */
[----:B------:R-:W-:Y:S01]  /*9d90*/  LEA.HI.X.SX32 R5, R96, R17, 0x1, P3 ;  /* 0x0000001160057211 */ /* 0x000fe200018f0eff */
[----:B------:R0:W-:Y:S01]  /*9da0*/  STG.E.U16 desc[UR60][R8.64], R28 ;  /* 0x0000001c08007986 */ /* 0x0001e2000c10153c */
[----:B------:R-:W-:Y:S01]  /*9db0*/  LEA R6, P3, R98, R23, 0x1 ;  /* 0x0000001762067211 */ /* 0x000fe200078608ff */
[C---:B------:R-:W-:Y:S01]  /*9dc0*/  IMAD R136, R81.reuse, 0x2, R134 ;  /* 0x0000000251887824 */ /* 0x040fe200078e0286 */
[----:B------:R-:W-:Y:S01]  /*9dd0*/  PRMT R11, R28, 0x7632, R11 ;  /* 0x000076321c0b7816 */ /* 0x000fe2000000000b */
[----:B------:R2:W-:Y:S01]  /*9de0*/  STG.E.U16 desc[UR60][R14.64], R29 ;  /* 0x0000001d0e007986 */ /* 0x0005e2000c10153c */
[----:B------:R-:W-:Y:S01]  /*9df0*/  LEA.HI.X.SX32 R7, R98, R17, 0x1, P3 ;  /* 0x0000001162077211 */ /* 0x000fe200018f0eff */
[----:B------:R-:W-:Y:S01]  /*9e00*/  IMAD R138, R81, 0x2, R136 ;  /* 0x00000002518a7824 */ /* 0x000fe200078e0288 */
[----:B-1----:R-:W-:Y:S01]  /*9e10*/  PRMT R13, R29, 0x7632, R13 ;  /* 0x000076321d0d7816 */ /* 0x002fe2000000000d */
[----:B------:R1:W-:Y:S01]  /*9e20*/  STG.E.U16 desc[UR60][R4.64], R30 ;  /* 0x0000001e04007986 */ /* 0x0003e2000c10153c */
[-C--:B------:R-:W-:Y:S01]  /*9e30*/  LEA R10, P4, R114, R23.reuse, 0x1 ;  /* 0x00000017720a7211 */ /* 0x080fe200078808ff */
[----:B------:R-:W-:Y:S01]  /*9e40*/  IMAD R140, R81, 0x2, R138 ;  /* 0x00000002518c7824 */ /* 0x000fe200078e028a */
[----:B------:R-:W-:Y:S01]  /*9e50*/  PRMT R21, R43, 0x7632, R21 ;  /* 0x000076322b157816 */ /* 0x000fe20000000015 */
[----:B------:R3:W-:Y:S01]  /*9e60*/  STG.E.U16 desc[UR60][R6.64], R31 ;  /* 0x0000001f06007986 */ /* 0x0007e2000c10153c */
[----:B0-----:R-:W-:Y:S01]  /*9e70*/  LEA R8, P3, R100, R23, 0x1 ;  /* 0x0000001764087211 */ /* 0x001fe200078608ff */
[----:B------:R-:W-:Y:S01]  /*9e80*/  IMAD R142, R81, 0x2, R140 ;  /* 0x00000002518e7824 */ /* 0x000fe200078e028c */
[----:B--2---:R-:W-:-:S02]  /*9e90*/  PRMT R15, R30, 0x7632, R15 ;  /* 0x000076321e0f7816 */ /* 0x004fc4000000000f */
[----:B------:R-:W-:Y:S01]  /*9ea0*/  LEA.HI.X.SX32 R9, R100, R17, 0x1, P3 ;  /* 0x0000001164097211 */ /* 0x000fe200018f0eff */
[----:B------:R-:W-:Y:S01]  /*9eb0*/  IMAD R144, R81, 0x2, R142 ;  /* 0x0000000251907824 */ /* 0x000fe200078e028e */
[C---:B-1----:R-:W-:Y:S02]  /*9ec0*/  LEA R4, P3, R18.reuse, R23, 0x1 ;  /* 0x0000001712047211 */ /* 0x042fe400078608ff */
[----:B------:R-:W-:Y:S01]  /*9ed0*/  PRMT R14, R31, 0x7632, R14 ;  /* 0x000076321f0e7816 */ /* 0x000fe2000000000e */
[----:B------:R0:W-:Y:S01]  /*9ee0*/  STG.E.U16 desc[UR60][R8.64], R11 ;  /* 0x0000000b08007986 */ /* 0x0001e2000c10153c */
[----:B------:R-:W-:Y:S01]  /*9ef0*/  LEA.HI.X.SX32 R5, R18, R17, 0x1, P3 ;  /* 0x0000001112057211 */ /* 0x000fe200018f0eff */
[C---:B------:R-:W-:Y:S01]  /*9f00*/  IMAD R18, R81.reuse, 0x2, R144 ;  /* 0x0000000251127824 */ /* 0x040fe200078e0290 */
[-C--:B------:R-:W-:Y:S02]  /*9f10*/  LEA R12, P3, R78, R23.reuse, 0x1 ;  /* 0x000000174e0c7211 */ /* 0x080fe400078608ff */
[C---:B------:R-:W-:Y:S01]  /*9f20*/  LEA R30, P5, R118.reuse, R23, 0x1 ;  /* 0x00000017761e7211 */ /* 0x040fe200078a08ff */
[C---:B------:R-:W-:Y:S01]  /*9f30*/  IMAD R146, R81.reuse, 0x2, R18 ;  /* 0x0000000251927824 */ /* 0x040fe200078e0212 */
[----:B------:R1:W-:Y:S02]  /*9f40*/  STG.E.U16 desc[UR60][R4.64], R13 ;  /* 0x0000000d04007986 */ /* 0x0003e4000c10153c */
[----:B---3--:R-:W-:Y:S01]  /*9f50*/  LEA.HI.X.SX32 R31, R118, R17, 0x1, P5 ;  /* 0x00000011761f7211 */ /* 0x008fe200028f0eff */
[----:B------:R-:W-:Y:S01]  /*9f60*/  IMAD R148, R81, 0x2, R146 ;  /* 0x0000000251947824 */ /* 0x000fe200078e0292 */
[----:B------:R-:W-:-:S02]  /*9f70*/  LEA R84, P5, R88, R23, 0x1 ;  /* 0x0000001758547211 */ /* 0x000fc400078a08ff */
[----:B0-----:R-:W-:Y:S01]  /*9f80*/  LEA.HI.X.SX32 R11, R114, R17, 0x1, P4 ;  /* 0x00000011720b7211 */ /* 0x001fe200020f0eff */
[C---:B------:R-:W-:Y:S01]  /*9f90*/  IMAD R150, R81.reuse, 0x2, R148 ;  /* 0x0000000251967824 */ /* 0x040fe200078e0294 */
[----:B------:R-:W-:Y:S02]  /*9fa0*/  LEA R8, P4, R82, R23, 0x1 ;  /* 0x0000001752087211 */ /* 0x000fe400078808ff */
[-C--:B------:R-:W-:Y:S01]  /*9fb0*/  LEA.HI.X.SX32 R85, R88, R17.reuse, 0x1, P5 ;  /* 0x0000001158557211 */ /* 0x080fe200028f0eff */
[----:B------:R0:W-:Y:S01]  /*9fc0*/  STG.E.U16 desc[UR60][R10.64], R15 ;  /* 0x0000000f0a007986 */ /* 0x0001e2000c10153c */
[----:B-1----:R-:W-:Y:S02]  /*9fd0*/  LEA.HI.X.SX32 R13, R78, R17, 0x1, P3 ;  /* 0x000000114e0d7211 */ /* 0x002fe400018f0eff */
[----:B------:R-:W-:Y:S02]  /*9fe0*/  LEA R6, P3, R22, R23, 0x1 ;  /* 0x0000001716067211 */ /* 0x000fe400078608ff */
[-C--:B------:R-:W-:Y:S01]  /*9ff0*/  LEA.HI.X.SX32 R9, R82, R17.reuse, 0x1, P4 ;  /* 0x0000001152097211 */ /* 0x080fe200020f0eff */
[----:B------:R-:W-:Y:S01]  /*a000*/  STG.E.U16 desc[UR60][R12.64], R14 ;  /* 0x0000000e0c007986 */ /* 0x000fe2000c10153c */
[----:B------:R-:W-:Y:S01]  /*a010*/  LEA.HI.X.SX32 R7, R22, R17, 0x1, P3 ;  /* 0x0000001116077211 */ /* 0x000fe200018f0eff */
[----:B------:R-:W-:Y:S01]  /*a020*/  IMAD R22, R81, 0x2, R150 ;  /* 0x0000000251167824 */ /* 0x000fe200078e0296 */
[----:B------:R-:W-:-:S02]  /*a030*/  LEA R4, P3, R102, R23, 0x1 ;  /* 0x0000001766047211 */ /* 0x000fc400078608ff */
[----:B------:R-:W-:Y:S01]  /*a040*/  LEA R28, P4, R16, R23, 0x1 ;  /* 0x00000017101c7211 */ /* 0x000fe200078808ff */
[C---:B------:R-:W-:Y:S01]  /*a050*/  IMAD R152, R81.reuse, 0x2, R22 ;  /* 0x0000000251987824 */ /* 0x040fe200078e0216 */
[----:B------:R1:W-:Y:S01]  /*a060*/  STG.E.U16 desc[UR60][R6.64], R32 ;  /* 0x0000002006007986 */ /* 0x0003e2000c10153c */
[----:B------:R-:W-:Y:S02]  /*a070*/  LEA.HI.X.SX32 R5, R102, R17, 0x1, P3 ;  /* 0x0000001166057211 */ /* 0x000fe400018f0eff */
[C---:B------:R-:W-:Y:S01]  /*a080*/  IMAD R154, R81.reuse, 0x2, R152 ;  /* 0x00000002519a7824 */ /* 0x040fe200078e0298 */
[----:B------:R2:W-:Y:S01]  /*a090*/  STG.E.U16 desc[UR60][R8.64], R33 ;  /* 0x0000002108007986 */ /* 0x0005e2000c10153c */
[C---:B0-----:R-:W-:Y:S02]  /*a0a0*/  LEA R10, P3, R104.reuse, R23, 0x1 ;  /* 0x00000017680a7211 */ /* 0x041fe400078608ff */
[----:B------:R-:W-:Y:S01]  /*a0b0*/  IMAD R156, R81, 0x2, R154 ;  /* 0x00000002519c7824 */ /* 0x000fe200078e029a */
[----:B------:R0:W-:Y:S01]  /*a0c0*/  STG.E.U16 desc[UR60][R4.64], R34 ;  /* 0x0000002204007986 */ /* 0x0001e2000c10153c */
[----:B------:R-:W-:-:S02]  /*a0d0*/  LEA.HI.X.SX32 R11, R104, R17, 0x1, P3 ;  /* 0x00000011680b7211 */ /* 0x000fc400018f0eff */
[C---:B------:R-:W-:Y:S01]  /*a0e0*/  IMAD R158, R81.reuse, 0x2, R156 ;  /* 0x00000002519e7824 */ /* 0x040fe200078e029c */
[----:B------:R-:W-:Y:S02]  /*a0f0*/  LEA.HI.X.SX32 R29, R16, R17, 0x1, P4 ;  /* 0x00000011101d7211 */ /* 0x000fe400020f0eff */
[----:B-1----:R-:W-:Y:S01]  /*a100*/  PRMT R32, R32, 0x7632, R32 ;  /* 0x0000763220207816 */ /* 0x002fe20000000020 */
[C---:B------:R-:W-:Y:S01]  /*a110*/  IMAD R6, R81.reuse, 0x2, R158 ;  /* 0x0000000251067824 */ /* 0x040fe200078e029e */
[----:B------:R1:W-:Y:S01]  /*a120*/  STG.E.U16 desc[UR60][R10.64], R35 ;  /* 0x000000230a007986 */ /* 0x0003e2000c10153c */
[C---:B------:R-:W-:Y:S02]  /*a130*/  LEA R14, P4, R116.reuse, R23, 0x1 ;  /* 0x00000017740e7211 */ /* 0x040fe400078808ff */
[----:B--2---:R-:W-:Y:S01]  /*a140*/  IMAD R8, R81, 0x2, R6 ;  /* 0x0000000251087824 */ /* 0x004fe200078e0206 */
[----:B------:R2:W-:Y:S01]  /*a150*/  STG.E.U16 desc[UR60][R28.64], R32 ;  /* 0x000000201c007986 */ /* 0x0005e2000c10153c */
[----:B------:R-:W-:-:S02]  /*a160*/  LEA.HI.X.SX32 R15, R116, R17, 0x1, P4 ;  /* 0x00000011740f7211 */ /* 0x000fc400020f0eff */
[C---:B0-----:R-:W-:Y:S01]  /*a170*/  IMAD R4, R81.reuse, 0x2, R8 ;  /* 0x0000000251047824 */ /* 0x041fe200078e0208 */
[-C--:B------:R-:W-:Y:S02]  /*a180*/  LEA R12, P3, R106, R23.reuse, 0x1 ;  /* 0x000000176a0c7211 */ /* 0x080fe400078608ff */
[----:B------:R-:W-:Y:S01]  /*a190*/  LEA R90, P5, R112, R23, 0x1 ;  /* 0x00000017705a7211 */ /* 0x000fe200078a08ff */
[C---:B------:R-:W-:Y:S01]  /*a1a0*/  IMAD R16, R81.reuse, 0x2, R4 ;  /* 0x0000000251107824 */ /* 0x040fe200078e0204 */
[----:B------:R-:W-:Y:S02]  /*a1b0*/  LEA.HI.X.SX32 R13, R106, R17, 0x1, P3 ;  /* 0x000000116a0d7211 */ /* 0x000fe400018f0eff */
[-C--:B------:R-:W-:Y:S01]  /*a1c0*/  LEA R26, P3, R86, R23.reuse, 0x1 ;  /* 0x00000017561a7211 */ /* 0x080fe200078608ff */
[C---:B-1----:R-:W-:Y:S01]  /*a1d0*/  IMAD R10, R81.reuse, 0x2, R16 ;  /* 0x00000002510a7824 */ /* 0x042fe200078e0210 */
[----:B--2---:R-:W-:Y:S02]  /*a1e0*/  LEA R28, P4, R108, R23, 0x1 ;  /* 0x000000176c1c7211 */ /* 0x004fe400078808ff */
[-C--:B------:R-:W-:Y:S01]  /*a1f0*/  LEA.HI.X.SX32 R27, R86, R17.reuse, 0x1, P3 ;  /* 0x00000011561b7211 */ /* 0x080fe200018f0eff */
[----:B------:R-:W-:Y:S01]  /*a200*/  IMAD R32, R81, 0x2, R10 ;  /* 0x0000000251207824 */ /* 0x000fe200078e020a */
[----:B------:R-:W-:-:S02]  /*a210*/  LEA.HI.X.SX32 R29, R108, R17, 0x1, P4 ;  /* 0x000000116c1d7211 */ /* 0x000fc400020f0eff */
[-C--:B------:R-:W-:Y:S01]  /*a220*/  LEA R82, P4, R110, R23.reuse, 0x1 ;  /* 0x000000176e527211 */ /* 0x080fe200078808ff */
[C---:B------:R-:W-:Y:S01]  /*a230*/  IMAD R76, R81.reuse, 0x2, R32 ;  /* 0x00000002514c7824 */ /* 0x040fe200078e0220 */
[----:B------:R-:W-:Y:S02]  /*a240*/  LEA R78, P3, R120, R23, 0x1 ;  /* 0x00000017784e7211 */ /* 0x000fe400078608ff */
[----:B------:R-:W-:Y:S01]  /*a250*/  LEA.HI.X.SX32 R83, R110, R17, 0x1, P4 ;  /* 0x000000116e537211 */ /* 0x000fe200020f0eff */
[C---:B------:R-:W-:Y:S01]  /*a260*/  IMAD R160, R81.reuse, 0x2, R76 ;  /* 0x0000000251a07824 */ /* 0x040fe200078e024c */
[----:B------:R-:W-:Y:S02]  /*a270*/  LEA R88, P4, R124, R23, 0x1 ;  /* 0x000000177c587211 */ /* 0x000fe400078808ff */
        /* <DEDUP_REMOVED lines=9> */
[----:B------:R-:W-:Y:S01]  /*a310*/  LEA.HI.X.SX32 R79, R120, R17, 0x1, P3 ;  /* 0x00000011784f7211 */ /* 0x000fe200018f0eff */
[----:B------:R-:W-:Y:S01]  /*a320*/  IMAD R168, R81, 0x2, R166 ;  /* 0x0000000251a87824 */ /* 0x000fe200078e02a6 */
[----:B------:R-:W-:-:S02]  /*a330*/  LEA R86, P3, R122, R23, 0x1 ;  /* 0x000000177a567211 */ /* 0x000fc400078608ff */
[----:B------:R-:W-:Y:S01]  /*a340*/  LEA.HI.X.SX32 R97, R130, R17, 0x1, P5 ;  /* 0x0000001182617211 */ /* 0x000fe200028f0eff */
        /* <DEDUP_REMOVED lines=12> */
[----:B------:R-:W-:Y:S01]  /*a410*/  IMAD R178, R81, 0x2, R176 ;  /* 0x0000000251b27824 */ /* 0x000fe200078e02b0 */
[----:B------:R-:W-:Y:S02]  /*a420*/  LEA R112, P4, R18, R23, 0x1 ;  /* 0x0000001712707211 */ /* 0x000fe400078808ff */
[----:B------:R-:W-:Y:S02]  /*a430*/  LEA.HI.X.SX32 R93, R126, R17, 0x1, P3 ;  /* 0x000000117e5d7211 */ /* 0x000fe400018f0eff */
[----:B------:R-:W-:-:S02]  /*a440*/  LEA R98, P3, R132, R23, 0x1 ;  /* 0x0000001784627211 */ /* 0x000fc400078608ff */
[----:B------:R-:W-:Y:S02]  /*a450*/  LEA.HI.X.SX32 R109, R142, R17, 0x1, P5 ;  /* 0x000000118e6d7211 */ /* 0x000fe400028f0eff */
[----:B------:R-:W-:Y:S02]  /*a460*/  LEA R114, P5, R146, R23, 0x1 ;  /* 0x0000001792727211 */ /* 0x000fe400078a08ff */
[-C--:B------:R-:W-:Y:S01]  /*a470*/  LEA.HI.X.SX32 R113, R18, R17.reuse, 0x1, P4 ;  /* 0x0000001112717211 */ /* 0x080fe200020f0eff */
[C---:B------:R-:W-:Y:S01]  /*a480*/  IMAD R18, R81.reuse, 0x2, R178 ;  /* 0x0000000251127824 */ /* 0x040fe200078e02b2 */
[----:B------:R-:W-:Y:S02]  /*a490*/  LEA.HI.X.SX32 R99, R132, R17, 0x1, P3 ;  /* 0x0000001184637211 */ /* 0x000fe400018f0eff */
[----:B------:R-:W-:Y:S01]  /*a4a0*/  LEA R104, P3, R138, R23, 0x1 ;  /* 0x000000178a687211 */ /* 0x000fe200078608ff */
[----:B------:R-:W-:Y:S01]  /*a4b0*/  IMAD R180, R81, 0x2, R18 ;  /* 0x0000000251b47824 */ /* 0x000fe200078e0212 */
[----:B------:R-:W-:-:S02]  /*a4c0*/  LEA.HI.X.SX32 R115, R146, R17, 0x1, P5 ;  /* 0x0000001192737211 */ /* 0x000fc400028f0eff */
[----:B------:R-:W-:Y:S02]  /*a4d0*/  LEA R120, P5, R22, R23, 0x1 ;  /* 0x0000001716787211 */ /* 0x000fe400078a08ff */
[----:B------:R-:W-:Y:S02]  /*a4e0*/  LEA.HI.X.SX32 R105, R138, R17, 0x1, P3 ;  /* 0x000000118a697211 */ /* 0x000fe400018f0eff */
        /* <DEDUP_REMOVED lines=12> */
[-C--:B------:R-:W-:Y:S02]  /*a5b0*/  LEA R122, P3, R152, R23.reuse, 0x1 ;  /* 0x00000017987a7211 */ /* 0x080fe400078608ff */
[----:B------:R-:W-:Y:S02]  /*a5c0*/  LEA R126, P5, R156, R23, 0x1 ;  /* 0x000000179c7e7211 */ /* 0x000fe400078a08ff */
[----:B------:R-:W-:-:S02]  /*a5d0*/  LEA.HI.X.SX32 R125, R154, R17, 0x1, P4 ;  /* 0x000000119a7d7211 */ /* 0x000fc400020f0eff */
[----:B------:R-:W-:Y:S02]  /*a5e0*/  LEA R130, P4, R6, R23, 0x1 ;  /* 0x0000001706827211 */ /* 0x000fe400078808ff */
[-C--:B------:R-:W-:Y:S02]  /*a5f0*/  LEA.HI.X.SX32 R123, R152, R17.reuse, 0x1, P3 ;  /* 0x00000011987b7211 */ /* 0x080fe400018f0eff */
[----:B------:R-:W-:Y:S02]  /*a600*/  LEA.HI.X.SX32 R127, R156, R17, 0x1, P5 ;  /* 0x000000119c7f7211 */ /* 0x000fe400028f0eff */
[-C--:B------:R-:W-:Y:S02]  /*a610*/  LEA R128, P3, R158, R23.reuse, 0x1 ;  /* 0x000000179e807211 */ /* 0x080fe400078608ff */
[----:B------:R-:W-:Y:S02]  /*a620*/  LEA R132, P5, R8, R23, 0x1 ;  /* 0x0000001708847211 */ /* 0x000fe400078a08ff */
[-C--:B------:R-:W-:Y:S01]  /*a630*/  LEA.HI.X.SX32 R131, R6, R17.reuse, 0x1, P4 ;  /* 0x0000001106837211 */ /* 0x080fe200020f0eff */
[----:B------:R-:W-:Y:S01]  /*a640*/  IMAD R6, R81, 0x2, R186 ;  /* 0x0000000251067824 */ /* 0x000fe200078e02ba */
[----:B------:R-:W-:-:S02]  /*a650*/  LEA.HI.X.SX32 R129, R158, R17, 0x1, P3 ;  /* 0x000000119e817211 */ /* 0x000fc400018f0eff */
[----:B------:R-:W-:Y:S01]  /*a660*/  LEA.HI.X.SX32 R133, R8, R17, 0x1, P5 ;  /* 0x0000001108857211 */ /* 0x000fe200028f0eff */
[C---:B------:R-:W-:Y:S01]  /*a670*/  IMAD R8, R81.reuse, 0x2, R6 ;  /* 0x0000000251087824 */ /* 0x040fe200078e0206 */
[-C--:B------:R-:W-:Y:S02]  /*a680*/  LEA R134, P3, R4, R23.reuse, 0x1 ;  /* 0x0000001704867211 */ /* 0x080fe400078608ff */
        /* <DEDUP_REMOVED lines=10> */
[-C--:B------:R-:W-:Y:S01]  /*a730*/  LEA.HI.X.SX32 R141, R32, R17.reuse, 0x1, P3 ;  /* 0x00000011208d7211 */ /* 0x080fe200018f0eff */
[C---:B------:R-:W-:Y:S01]  /*a740*/  IMAD R32, R81.reuse, 0x2, R16 ;  /* 0x0000000251207824 */ /* 0x040fe200078e0210 */
[----:B------:R-:W-:Y:S02]  /*a750*/  LEA.HI.X.SX32 R143, R76, R17, 0x1, P4 ;  /* 0x000000114c8f7211 */ /* 0x000fe400020f0eff */
[-C--:B------:R-:W-:Y:S01]  /*a760*/  LEA R144, P5, R160, R23.reuse, 0x1 ;  /* 0x00000017a0907211 */ /* 0x080fe200078a08ff */
        /* <DEDUP_REMOVED lines=13> */
[-C--:B------:R-:W-:Y:S02]  /*a840*/  LEA R148, P4, R164, R23.reuse, 0x1 ;  /* 0x00000017a4947211 */ /* 0x080fe400078808ff */
[----:B------:R-:W-:Y:S01]  /*a850*/  LEA R158, P3, R174, R23, 0x1 ;  /* 0x00000017ae9e7211 */ /* 0x000fe200078608ff */
[----:B------:R-:W-:Y:S01]  /*a860*/  IMAD R204, R81, 0x2, R202 ;  /* 0x0000000251cc7824 */ /* 0x000fe200078e02ca */
[-C--:B------:R-:W-:Y:S02]  /*a870*/  LEA.HI.X.SX32 R157, R172, R17.reuse, 0x1, P5 ;  /* 0x00000011ac9d7211 */ /* 0x080fe400028f0eff */
[----:B------:R-:W-:Y:S02]  /*a880*/  LEA.HI.X.SX32 R149, R164, R17, 0x1, P4 ;  /* 0x00000011a4957211 */ /* 0x000fe400020f0eff */
[----:B------:R-:W-:-:S02]  /*a890*/  LEA R162, P5, R178, R23, 0x1 ;  /* 0x00000017b2a27211 */ /* 0x000fc400078a08ff */
[----:B------:R-:W-:Y:S02]  /*a8a0*/  LEA.HI.X.SX32 R159, R174, R17, 0x1, P3 ;  /* 0x00000011ae9f7211 */ /* 0x000fe400018f0eff */
[-C--:B------:R-:W-:Y:S02]  /*a8b0*/  LEA R164, P3, R18, R23.reuse, 0x1 ;  /* 0x0000001712a47211 */ /* 0x080fe400078608ff */
[----:B------:R-:W-:Y:S02]  /*a8c0*/  LEA R154, P4, R170, R23, 0x1 ;  /* 0x00000017aa9a7211 */ /* 0x000fe400078808ff */
[----:B------:R-:W-:Y:S02]  /*a8d0*/  LEA.HI.X.SX32 R163, R178, R17, 0x1, P5 ;  /* 0x00000011b2a37211 */ /* 0x000fe400028f0eff */
[----:B------:R-:W-:Y:S02]  /*a8e0*/  LEA R168, P5, R22, R23, 0x1 ;  /* 0x0000001716a87211 */ /* 0x000fe400078a08ff */
[-C--:B------:R-:W-:Y:S01]  /*a8f0*/  LEA.HI.X.SX32 R165, R18, R17.reuse, 0x1, P3 ;  /* 0x0000001112a57211 */ /* 0x080fe200018f0eff */
[----:B------:R-:W-:Y:S01]  /*a900*/  IMAD R18, R81, 0x2, R204 ;  /* 0x0000000251127824 */ /* 0x000fe200078e02cc */
[----:B------:R-:W-:-:S02]  /*a910*/  LEA.HI.X.SX32 R155, R170, R17, 0x1, P4 ;  /* 0x00000011aa9b7211 */ /* 0x000fc400020f0eff */
[----:B------:R-:W-:Y:S02]  /*a920*/  LEA R160, P4, R176, R23, 0x1 ;  /* 0x00000017b0a07211 */ /* 0x000fe400078808ff */
[-C--:B------:R-:W-:Y:S01]  /*a930*/  LEA.HI.X.SX32 R169, R22, R17.reuse, 0x1, P5 ;  /* 0x0000001116a97211 */ /* 0x080fe200028f0eff */
[C---:B------:R-:W-:Y:S01]  /*a940*/  IMAD R22, R81.reuse, 0x2, R18 ;  /* 0x0000000251167824 */ /* 0x040fe200078e0212 */
[----:B------:R-:W-:Y:S02]  /*a950*/  LEA.HI.X.SX32 R161, R176, R17, 0x1, P4 ;  /* 0x00000011b0a17211 */ /* 0x000fe400020f0eff */
[-C--:B------:R-:W-:Y:S01]  /*a960*/  LEA R166, P4, R180, R23.reuse, 0x1 ;  /* 0x00000017b4a67211 */ /* 0x080fe200078808ff */
[C---:B------:R-:W-:Y:S01]  /*a970*/  IMAD R206, R81.reuse, 0x2, R22 ;  /* 0x0000000251ce7824 */ /* 0x040fe200078e0216 */
[----:B------:R-:W-:Y:S02]  /*a980*/  LEA R174, P5, R186, R23, 0x1 ;  /* 0x00000017baae7211 */ /* 0x000fe400078a08ff */
[----:B------:R-:W-:Y:S01]  /*a990*/  LEA.HI.X.SX32 R167, R180, R17, 0x1, P4 ;  /* 0x00000011b4a77211 */ /* 0x000fe200020f0eff */
[----:B------:R-:W-:Y:S01]  /*a9a0*/  IMAD R212, R81, 0x2, R206 ;  /* 0x0000000251d47824 */ /* 0x000fe200078e02ce */
        /* <DEDUP_REMOVED lines=29> */
[----:B------:R-:W-:Y:S01]  /*ab80*/  LEA R194, P3, R200, R23, 0x1 ;  /* 0x00000017c8c27211 */ /* 0x000fe200078608ff */
[----:B------:R-:W-:Y:S01]  /*ab90*/  IMAD R224, R81, 0x2, R76 ;  /* 0x0000000251e07824 */ /* 0x000fe200078e024c */
[----:B------:R-:W-:Y:S02]  /*aba0*/  LEA.HI.X.SX32 R193, R196, R17, 0x1, P5 ;  /* 0x00000011c4c17211 */ /* 0x000fe400028f0eff */
[----:B------:R-:W-:Y:S02]  /*abb0*/  LEA R196, P4, R202, R23, 0x1 ;  /* 0x00000017cac47211 */ /* 0x000fe400078808ff */
[----:B------:R-:W-:Y:S02]  /*abc0*/  LEA.HI.X.SX32 R195, R200, R17, 0x1, P3 ;  /* 0x00000011c8c37211 */ /* 0x000fe400018f0eff */
[-C--:B------:R-:W-:Y:S02]  /*abd0*/  LEA R200, P3, R18, R23.reuse, 0x1 ;  /* 0x0000001712c87211 */ /* 0x080fe400078608ff */
[----:B------:R-:W-:-:S02]  /*abe0*/  LEA R198, P5, R204, R23, 0x1 ;  /* 0x00000017ccc67211 */ /* 0x000fc400078a08ff */
[----:B------:R-:W-:Y:S02]  /*abf0*/  LEA.HI.X.SX32 R197, R202, R17, 0x1, P4 ;  /* 0x00000011cac57211 */ /* 0x000fe400020f0eff */
[----:B------:R-:W-:Y:S02]  /*ac00*/  LEA R202, P4, R22, R23, 0x1 ;  /* 0x0000001716ca7211 */ /* 0x000fe400078808ff */
[-C--:B------:R-:W-:Y:S01]  /*ac10*/  LEA.HI.X.SX32 R201, R18, R17.reuse, 0x1, P3 ;  /* 0x0000001112c97211 */ /* 0x080fe200018f0eff */
[C---:B------:R-:W-:Y:S01]  /*ac20*/  IMAD R18, R81.reuse, 0x2, R224 ;  /* 0x0000000251127824 */ /* 0x040fe200078e02e0 */
[----:B------:R-:W-:Y:S02]  /*ac30*/  LEA.HI.X.SX32 R199, R204, R17, 0x1, P5 ;  /* 0x00000011ccc77211 */ /* 0x000fe400028f0eff */
[----:B------:R-:W-:Y:S02]  /*ac40*/  LEA R204, P5, R206, R23, 0x1 ;  /* 0x00000017cecc7211 */ /* 0x000fe400078a08ff */
[----:B------:R-:W-:Y:S01]  /*ac50*/  LEA.HI.X.SX32 R203, R22, R17, 0x1, P4 ;  /* 0x0000001116cb7211 */ /* 0x000fe200020f0eff */
[----:B------:R-:W-:Y:S01]  /*ac60*/  IMAD R22, R81, 0x2, R18 ;  /* 0x0000000251167824 */ /* 0x000fe200078e0212 */
[----:B------:R-:W-:-:S02]  /*ac70*/  LEA R208, P4, R4, R23, 0x1 ;  /* 0x0000001704d07211 */ /* 0x000fc400078808ff */
[----:B------:R-:W-:Y:S02]  /*ac80*/  LEA.HI.X.SX32 R205, R206, R17, 0x1, P5 ;  /* 0x00000011cecd7211 */ /* 0x000fe400028f0eff */
[-C--:B------:R-:W-:Y:S02]  /*ac90*/  LEA R206, P3, R212, R23.reuse, 0x1 ;  /* 0x00000017d4ce7211 */ /* 0x080fe400078608ff */
[----:B------:R-:W-:Y:S02]  /*aca0*/  LEA R210, P5, R6, R23, 0x1 ;  /* 0x0000001706d27211 */ /* 0x000fe400078a08ff */
[-C--:B------:R-:W-:Y:S01]  /*acb0*/  LEA.HI.X.SX32 R209, R4, R17.reuse, 0x1, P4 ;  /* 0x0000001104d17211 */ /* 0x080fe200020f0eff */
[C---:B------:R-:W-:Y:S01]  /*acc0*/  IMAD R4, R81.reuse, 0x2, R22 ;  /* 0x0000000251047824 */ /* 0x040fe200078e0216 */
[-C--:B------:R-:W-:Y:S02]  /*acd0*/  LEA.HI.X.SX32 R207, R212, R17.reuse, 0x1, P3 ;  /* 0x00000011d4cf7211 */ /* 0x080fe400018f0eff */
[----:B------:R-:W-:Y:S01]  /*ace0*/  LEA.HI.X.SX32 R211, R6, R17, 0x1, P5 ;  /* 0x0000001106d37211 */ /* 0x000fe200028f0eff */
[----:B------:R-:W-:Y:S01]  /*acf0*/  IMAD R6, R81, 0x2, R4 ;  /* 0x0000000251067824 */ /* 0x000fe200078e0204 */
[----:B------:R-:W-:-:S02]  /*ad00*/  LEA R212, P3, R8, R23, 0x1 ;  /* 0x0000001708d47211 */ /* 0x000fc400078608ff */
[----:B------:R-:W-:Y:S02]  /*ad10*/  LEA R214, P4, R10, R23, 0x1 ;  /* 0x000000170ad67211 */ /* 0x000fe400078808ff */
[----:B------:R-:W-:Y:S01]  /*ad20*/  LEA.HI.X.SX32 R213, R8, R17, 0x1, P3 ;  /* 0x0000001108d57211 */ /* 0x000fe200018f0eff */
        /* <DEDUP_REMOVED lines=8> */
[-C--:B------:R-:W-:Y:S02]  /*adb0*/  LEA.HI.X.SX32 R223, R224, R17.reuse, 0x1, P5 ;  /* 0x00000011e0df7211 */ /* 0x080fe400028f0eff */
[----:B------:R-:W-:Y:S01]  /*adc0*/  LEA.HI.X.SX32 R219, R32, R17, 0x1, P3 ;  /* 0x0000001120db7211 */ /* 0x000fe200018f0eff */
[C---:B------:R-:W-:Y:S01]  /*add0*/  IMAD R32, R81.reuse, 0x2, R16 ;  /* 0x0000000251207824 */ /* 0x040fe200078e0210 */
[-C--:B------:R-:W-:Y:S02]  /*ade0*/  LEA R228, P5, R4, R23.reuse, 0x1 ;  /* 0x0000001704e47211 */ /* 0x080fe400078a08ff */
[-C--:B------:R-:W-:Y:S02]  /*adf0*/  LEA R220, P4, R76, R23.reuse, 0x1 ;  /* 0x000000174cdc7211 */ /* 0x080fe400078808ff */
[----:B------:R-:W-:Y:S02]  /*ae00*/  LEA R224, P3, R18, R23, 0x1 ;  /* 0x0000001712e07211 */ /* 0x000fe400078608ff */
[-C--:B------:R-:W-:Y:S01]  /*ae10*/  LEA.HI.X.SX32 R229, R4, R17.reuse, 0x1, P5 ;  /* 0x0000001104e57211 */ /* 0x080fe200028f0eff */
[----:B------:R-:W-:Y:S01]  /*ae20*/  IMAD R4, R81, 0x2, R32 ;  /* 0x0000000251047824 */ /* 0x000fe200078e0220 */
[----:B------:R-:W-:-:S02]  /*ae30*/  LEA.HI.X.SX32 R221, R76, R17, 0x1, P4 ;  /* 0x000000114cdd7211 */ /* 0x000fc400020f0eff */
        /* <DEDUP_REMOVED lines=10> */
[----:B------:R-:W-:Y:S02]  /*aee0*/  LEA R234, P5, R10, R23, 0x1 ;  /* 0x000000170aea7211 */ /* 0x000fe400078a08ff */
[-C--:B------:R-:W-:Y:S01]  /*aef0*/  LEA.HI.X.SX32 R237, R16, R17.reuse, 0x1, P3 ;  /* 0x0000001110ed7211 */ /* 0x080fe200018f0eff */
[----:B------:R-:W-:Y:S01]  /*af00*/  IMAD R16, R81, 0x2, R76 ;  /* 0x0000000251107824 */ /* 0x000fe200078e024c */
[-C--:B------:R-:W-:Y:S02]  /*af10*/  LEA.HI.X.SX32 R233, R8, R17.reuse, 0x1, P4 ;  /* 0x0000001108e97211 */ /* 0x080fe400020f0eff */
[----:B------:R-:W-:Y:S02]  /*af20*/  LEA.HI.X.SX32 R235, R10, R17, 0x1, P5 ;  /* 0x000000110aeb7211 */ /* 0x000fe400028f0eff */
[-C--:B------:R-:W-:Y:S02]  /*af30*/  LEA R238, P4, R32, R23.reuse, 0x1 ;  /* 0x0000001720ee7211 */ /* 0x080fe400078808ff */
[----:B------:R-:W-:-:S02]  /*af40*/  LEA R240, P5, R4, R23, 0x1 ;  /* 0x0000001704f07211 */ /* 0x000fc400078a08ff */
[----:B------:R-:W-:Y:S02]  /*af50*/  PRMT R33, R33, 0x7632, R33 ;  /* 0x0000763221217816 */ /* 0x000fe40000000021 */
[----:B------:R-:W-:Y:S02]  /*af60*/  PRMT R34, R34, 0x7632, R34 ;  /* 0x0000763222227816 */ /* 0x000fe40000000022 */
[----:B------:R-:W-:Y:S01]  /*af70*/  PRMT R35, R35, 0x7632, R35 ;  /* 0x0000763223237816 */ /* 0x000fe20000000023 */
[----:B------:R0:W-:Y:S01]  /*af80*/  STG.E.U16 desc[UR60][R12.64], R33 ;  /* 0x000000210c007986 */ /* 0x0001e2000c10153c */
[-C--:B------:R-:W-:Y:S02]  /*af90*/  LEA.HI.X.SX32 R239, R32, R17.reuse, 0x1, P4 ;  /* 0x0000001120ef7211 */ /* 0x080fe400020f0eff */
[----:B------:R-:W-:Y:S01]  /*afa0*/  LEA.HI.X.SX32 R241, R4, R17, 0x1, P5 ;  /* 0x0000001104f17211 */ /* 0x000fe200028f0eff */
[----:B------:R1:W-:Y:S01]  /*afb0*/  STG.E.U16 desc[UR60][R14.64], R34 ;  /* 0x000000220e007986 */ /* 0x0003e2000c10153c */
[----:B------:R-:W-:-:S02]  /*afc0*/  LEA R10, P6, R16, R23, 0x1 ;  /* 0x00000017100a7211 */ /* 0x000fc400078c08ff */
[-C--:B------:R-:W-:Y:S01]  /*afd0*/  LEA R8, P3, R18, R23.reuse, 0x1 ;  /* 0x0000001712087211 */ /* 0x080fe200078608ff */
[----:B------:R-:W-:Y:S01]  /*afe0*/  STG.E.U16 desc[UR60][R24.64], R35 ;  /* 0x0000002318007986 */ /* 0x000fe2000c10153c */
[-C--:B------:R-:W-:Y:S02]  /*aff0*/  LEA R6, P4, R22, R23.reuse, 0x1 ;  /* 0x0000001716067211 */ /* 0x080fe400078808ff */
[----:B------:R-:W-:Y:S01]  /*b000*/  LEA R4, P5, R76, R23, 0x1 ;  /* 0x000000174c047211 */ /* 0x000fe200078a08ff */
[----:B------:R-:W-:Y:S01]  /*b010*/  STG.E.U16 desc[UR60][R26.64], R36 ;  /* 0x000000241a007986 */ /* 0x000fe2000c10153c */
[----:B0-----:R-:W-:Y:S02]  /*b020*/  PRMT R13, R36, 0x7632, R13 ;  /* 0x00007632240d7816 */ /* 0x001fe4000000000d */
[----:B------:R-:W-:Y:S01]  /*b030*/  LEA.HI.X.SX32 R11, R16, R17, 0x1, P6 ;  /* 0x00000011100b7211 */ /* 0x000fe200030f0eff */
[----:B------:R-:W-:Y:S01]  /*b040*/  STG.E.U16 desc[UR60][R28.64], R37 ;  /* 0x000000251c007986 */ /* 0x000fe2000c10153c */
[----:B-1----:R-:W-:-:S02]  /*b050*/  PRMT R15, R37, 0x7632, R15 ;  /* 0x00007632250f7816 */ /* 0x002fc4000000000f */
[-C--:B------:R-:W-:Y:S01]  /*b060*/  LEA.HI.X.SX32 R9, R18, R17.reuse, 0x1, P3 ;  /* 0x0000001112097211 */ /* 0x080fe200018f0eff */
[----:B------:R-:W-:Y:S01]  /*b070*/  STG.E.U16 desc[UR60][R30.64], R38 ;  /* 0x000000261e007986 */ /* 0x000fe2000c10153c */
[-C--:B------:R-:W-:Y:S02]  /*b080*/  LEA.HI.X.SX32 R7, R22, R17.reuse, 0x1, P4 ;  /* 0x0000001116077211 */ /* 0x080fe400020f0eff */
[----:B------:R-:W-:Y:S01]  /*b090*/  LEA.HI.X.SX32 R5, R76, R17, 0x1, P5 ;  /* 0x000000114c057211 */ /* 0x000fe200028f0eff */
[----:B------:R-:W-:Y:S01]  /*b0a0*/  STG.E.U16 desc[UR60][R78.64], R39 ;  /* 0x000000274e007986 */ /* 0x000fe2000c10153c */
[----:B------:R-:W-:Y:S02]  /*b0b0*/  PRMT R16, R38, 0x7632, R16 ;  /* 0x0000763226107816 */ /* 0x000fe40000000010 */
[----:B------:R-:W-:Y:S01]  /*b0c0*/  PRMT R17, R39, 0x7632, R17 ;  /* 0x0000763227117816 */ /* 0x000fe20000000011 */
[----:B------:R0:W-:Y:S01]  /*b0d0*/  STG.E.U16 desc[UR60][R82.64], R13 ;  /* 0x0000000d52007986 */ /* 0x0001e2000c10153c */
[----:B------:R-:W-:-:S02]  /*b0e0*/  PRMT R12, R40, 0x7632, R12 ;  /* 0x00007632280c7816 */ /* 0x000fc4000000000c */
[----:B------:R-:W-:Y:S01]  /*b0f0*/  PRMT R14, R41, 0x7632, R14 ;  /* 0x00007632290e7816 */ /* 0x000fe2000000000e */
[----:B------:R1:W-:Y:S01]  /*b100*/  STG.E.U16 desc[UR60][R84.64], R15 ;  /* 0x0000000f54007986 */ /* 0x0003e2000c10153c */
[----:B------:R-:W-:Y:S02]  /*b110*/  PRMT R18, R42, 0x7632, R18 ;  /* 0x000076322a127816 */ /* 0x000fe40000000012 */
[----:B------:R-:W-:Y:S01]  /*b120*/  PRMT R76, R47, 0x7632, R76 ;  /* 0x000076322f4c7816 */ /* 0x000fe2000000004c */
[----:B------:R2:W-:Y:S01]  /*b130*/  STG.E.U16 desc[UR60][R86.64], R16 ;  /* 0x0000001056007986 */ /* 0x0005e2000c10153c */
[----:B----4-:R-:W-:-:S03]  /*b140*/  PRMT R81, R56, 0x7632, R81 ;  /* 0x0000763238517816 */ /* 0x010fc60000000051 */
[----:B------:R3:W-:Y:S01]  /*b150*/  STG.E.U16 desc[UR60][R88.64], R17 ;  /* 0x0000001158007986 */ /* 0x0007e2000c10153c */
[----:B0-----:R-:W-:Y:S02]  /*b160*/  PRMT R13, R52, 0x7632, R13 ;  /* 0x00007632340d7816 */ /* 0x001fe4000000000d */
[----:B------:R-:W-:Y:S01]  /*b170*/  PRMT R82, R57, 0x7632, R82 ;  /* 0x0000763239527816 */ /* 0x000fe20000000052 */
[----:B------:R0:W-:Y:S01]  /*b180*/  STG.E.U16 desc[UR60][R90.64], R40 ;  /* 0x000000285a007986 */ /* 0x0001e2000c10153c */
[----:B-1----:R-:W-:Y:S02]  /*b190*/  PRMT R15, R53, 0x7632, R15 ;  /* 0x00007632350f7816 */ /* 0x002fe4000000000f */
[----:B------:R-:W-:Y:S01]  /*b1a0*/  PRMT R83, R58, 0x7632, R83 ;  /* 0x000076323a537816 */ /* 0x000fe20000000053 */
[----:B------:R1:W-:Y:S01]  /*b1b0*/  STG.E.U16 desc[UR60][R92.64], R41 ;  /* 0x000000295c007986 */ /* 0x0003e2000c10153c */
[----:B--2---:R-:W-:Y:S02]  /*b1c0*/  PRMT R16, R54, 0x7632, R16 ;  /* 0x0000763236107816 */ /* 0x004fe40000000010 */
[----:B------:R-:W-:Y:S01]  /*b1d0*/  PRMT R84, R59, 0x7632, R84 ;  /* 0x000076323b547816 */ /* 0x000fe20000000054 */
[----:B------:R-:W-:Y:S01]  /*b1e0*/  STG.E.U16 desc[UR60][R94.64], R42 ;  /* 0x0000002a5e007986 */ /* 0x000fe2000c10153c */
[----:B---3--:R-:W-:-:S02]  /*b1f0*/  PRMT R17, R55, 0x7632, R17 ;  /* 0x0000763237117816 */ /* 0x008fc40000000011 */
[----:B-----5:R-:W-:Y:S01]  /*b200*/  PRMT R89, R72, 0x7632, R89 ;  /* 0x0000763248597816 */ /* 0x020fe20000000059 */
[----:B------:R2:W-:Y:S01]  /*b210*/  STG.E.U16 desc[UR60][R96.64], R43 ;  /* 0x0000002b60007986 */ /* 0x0005e2000c10153c */
[----:B0-----:R-:W-:Y:S02]  /*b220*/  PRMT R90, R73, 0x7632, R90 ;  /* 0x00007632495a7816 */ /* 0x001fe4000000005a */
[----:B------:R-:W-:Y:S01]  /*b230*/  PRMT R91, R74, 0x7632, R91 ;  /* 0x000076324a5b7816 */ /* 0x000fe2000000005b */
[----:B------:R0:W-:Y:S01]  /*b240*/  STG.E.U16 desc[UR60][R98.64], R12 ;  /* 0x0000000c62007986 */ /* 0x0001e2000c10153c */
[----:B-1----:R-:W-:-:S03]  /*b250*/  PRMT R92, R75, 0x7632, R92 ;  /* 0x000076324b5c7816 */ /* 0x002fc6000000005c */
[----:B------:R1:W-:Y:S04]  /*b260*/  STG.E.U16 desc[UR60][R100.64], R14 ;  /* 0x0000000e64007986 */ /* 0x0003e8000c10153c */
[----:B------:R3:W-:Y:S01]  /*b270*/  STG.E.U16 desc[UR60][R102.64], R18 ;  /* 0x0000001266007986 */ /* 0x0007e2000c10153c */
[----:B--2---:R-:W-:-:S03]  /*b280*/  PRMT R97, R60, 0x7632, R97 ;  /* 0x000076323c617816 */ /* 0x004fc60000000061 */
[----:B------:R2:W-:Y:S01]  /*b290*/  STG.E.U16 desc[UR60][R104.64], R21 ;  /* 0x0000001568007986 */ /* 0x0005e2000c10153c */
[----:B0-----:R-:W-:Y:S02]  /*b2a0*/  PRMT R12, R48, 0x7632, R12 ;  /* 0x00007632300c7816 */ /* 0x001fe4000000000c */
[----:B------:R-:W-:Y:S01]  /*b2b0*/  PRMT R98, R61, 0x7632, R98 ;  /* 0x000076323d627816 */ /* 0x000fe20000000062 */
[----:B------:R0:W-:Y:S01]  /*b2c0*/  STG.E.U16 desc[UR60][R106.64], R52 ;  /* 0x000000346a007986 */ /* 0x0001e2000c10153c */
[----:B-1----:R-:W-:Y:S02]  /*b2d0*/  PRMT R14, R49, 0x7632, R14 ;  /* 0x00007632310e7816 */ /* 0x002fe4000000000e */
[----:B------:R-:W-:Y:S01]  /*b2e0*/  PRMT R99, R62, 0x7632, R99 ;  /* 0x000076323e637816 */ /* 0x000fe20000000063 */
[----:B------:R1:W-:Y:S01]  /*b2f0*/  STG.E.U16 desc[UR60][R108.64], R53 ;  /* 0x000000356c007986 */ /* 0x0003e2000c10153c */
[----:B---3--:R-:W-:Y:S02]  /*b300*/  PRMT R18, R50, 0x7632, R18 ;  /* 0x0000763232127816 */ /* 0x008fe40000000012 */
[----:B------:R-:W-:Y:S01]  /*b310*/  PRMT R100, R63, 0x7632, R100 ;  /* 0x000076323f647816 */ /* 0x000fe20000000064 */
[----:B------:R-:W-:Y:S01]  /*b320*/  STG.E.U16 desc[UR60][R110.64], R54 ;  /* 0x000000366e007986 */ /* 0x000fe2000c10153c */
[----:B--2---:R-:W-:-:S02]  /*b330*/  PRMT R21, R51, 0x7632, R21 ;  /* 0x0000763233157816 */ /* 0x004fc40000000015 */
[----:B------:R-:W-:Y:S01]  /*b340*/  PRMT R105, R68, 0x7632, R105 ;  /* 0x0000763244697816 */ /* 0x000fe20000000069 */
        /* <DEDUP_REMOVED lines=8> */
[----:B------:R-:W-:Y:S01]  /*b3d0*/  STG.E.U16 desc[UR60][R120.64], R17 ;  /* 0x0000001178007986 */ /* 0x000fe2000c10153c */
[----:B0-----:R-:W-:Y:S02]  /*b3e0*/  PRMT R13, R44, 0x7632, R13 ;  /* 0x000076322c0d7816 */ /* 0x001fe4000000000d */
[----:B------:R-:W-:Y:S01]  /*b3f0*/  PRMT R114, R65, 0x7632, R114 ;  /* 0x0000763241727816 */ /* 0x000fe20000000072 */
[----:B------:R-:W-:Y:S01]  /*b400*/  STG.E.U16 desc[UR60][R122.64], R48 ;  /* 0x000000307a007986 */ /* 0x000fe2000c10153c */
[----:B-1----:R-:W-:Y:S02]  /*b410*/  PRMT R15, R45, 0x7632, R15 ;  /* 0x000076322d0f7816 */ /* 0x002fe4000000000f */
[----:B------:R-:W-:Y:S01]  /*b420*/  PRMT R115, R66, 0x7632, R115 ;  /* 0x0000763242737816 */ /* 0x000fe20000000073 */
[----:B------:R-:W-:Y:S01]  /*b430*/  STG.E.U16 desc[UR60][R124.64], R49 ;  /* 0x000000317c007986 */ /* 0x000fe2000c10153c */
[----:B---3--:R-:W-:Y:S02]  /*b440*/  PRMT R16, R46, 0x7632, R16 ;  /* 0x000076322e107816 */ /* 0x008fe40000000010 */
[----:B------:R-:W-:Y:S01]  /*b450*/  PRMT R116, R67, 0x7632, R116 ;  /* 0x0000763243747816 */ /* 0x000fe20000000074 */
[----:B------:R-:W-:Y:S04]  /*b460*/  STG.E.U16 desc[UR60][R126.64], R50 ;  /* 0x000000327e007986 */ /* 0x000fe8000c10153c */
[----:B------:R-:W-:Y:S04]  /*b470*/  STG.E.U16 desc[UR60][R128.64], R51 ;  /* 0x0000003380007986 */ /* 0x000fe8000c10153c */
[----:B------:R-:W-:Y:S04]  /*b480*/  STG.E.U16 desc[UR60][R130.64], R12 ;  /* 0x0000000c82007986 */ /* 0x000fe8000c10153c */
[----:B------:R-:W-:Y:S04]  /*b490*/  STG.E.U16 desc[UR60][R132.64], R14 ;  /* 0x0000000e84007986 */ /* 0x000fe8000c10153c */
[----:B------:R0:W-:Y:S04]  /*b4a0*/  STG.E.U16 desc[UR60][R134.64], R18 ;  /* 0x0000001286007986 */ /* 0x0001e8000c10153c */
[----:B------:R-:W-:Y:S04]  /*b4b0*/  STG.E.U16 desc[UR60][R136.64], R21 ;  /* 0x0000001588007986 */ /* 0x000fe8000c10153c */
[----:B------:R-:W-:Y:S04]  /*b4c0*/  STG.E.U16 desc[UR60][R138.64], R44 ;  /* 0x0000002c8a007986 */ /* 0x000fe8000c10153c */
[----:B------:R-:W-:Y:S01]  /*b4d0*/  STG.E.U16 desc[UR60][R140.64], R45 ;  /* 0x0000002d8c007986 */ /* 0x000fe2000c10153c */
[----:B0-----:R-:W-:-:S03]  /*b4e0*/  FFMA R18, R77, 0.69314718246459960938, R20 ;  /* 0x3f3172184d127823 */ /* 0x001fc60000000014 */
[----:B------:R-:W-:Y:S04]  /*b4f0*/  STG.E.U16 desc[UR60][R142.64], R46 ;  /* 0x0000002e8e007986 */ /* 0x000fe8000c10153c */
[----:B------:R-:W-:Y:S04]  /*b500*/  STG.E.U16 desc[UR60][R144.64], R47 ;  /* 0x0000002f90007986 */ /* 0x000fe8000c10153c */
[----:B------:R-:W-:Y:S04]  /*b510*/  STG.E.U16 desc[UR60][R146.64], R13 ;  /* 0x0000000d92007986 */ /* 0x000fe8000c10153c */
[----:B------:R-:W-:Y:S04]  /*b520*/  STG.E.U16 desc[UR60][R148.64], R15 ;  /* 0x0000000f94007986 */ /* 0x000fe8000c10153c */
[----:B------:R-:W-:Y:S04]  /*b530*/  STG.E.U16 desc[UR60][R150.64], R16 ;  /* 0x0000001096007986 */ /* 0x000fe8000c10153c */
[----:B------:R-:W-:Y:S04]  /*b540*/  STG.E.U16 desc[UR60][R152.64], R76 ;  /* 0x0000004c98007986 */ /* 0x000fe8000c10153c */
[----:B------:R0:W1:Y:S04]  /*b550*/  LDS.128 R12, [R0] ;  /* 0x00000000000c7984 */ /* 0x0000680000000c00 */
[----:B------:R2:W-:Y:S04]  /*b560*/  STG.E.U16 desc[UR60][R154.64], R56 ;  /* 0x000000389a007986 */ /* 0x0005e8000c10153c */
[----:B------:R2:W-:Y:S01]  /*b570*/  STG.E.U16 desc[UR60][R156.64], R57 ;  /* 0x000000399c007986 */ /* 0x0005e2000c10153c */
[----:B0-----:R-:W0:Y:S03]  /*b580*/  LDC R0, c[0x0][0x27c] ;  /* 0x00009f00ff007b82 */ /* 0x001e260000000800 */
[----:B------:R2:W-:Y:S04]  /*b590*/  STG.E.U16 desc[UR60][R158.64], R58 ;  /* 0x0000003a9e007986 */ /* 0x0005e8000c10153c */
[----:B------:R2:W-:Y:S04]  /*b5a0*/  STG.E.U16 desc[UR60][R160.64], R59 ;  /* 0x0000003ba0007986 */ /* 0x0005e8000c10153c */
[----:B------:R2:W-:Y:S04]  /*b5b0*/  STG.E.U16 desc[UR60][R162.64], R81 ;  /* 0x00000051a2007986 */ /* 0x0005e8000c10153c */
[----:B------:R2:W-:Y:S04]  /*b5c0*/  STG.E.U16 desc[UR60][R164.64], R82 ;  /* 0x00000052a4007986 */ /* 0x0005e8000c10153c */
[----:B------:R2:W-:Y:S04]  /*b5d0*/  STG.E.U16 desc[UR60][R166.64], R83 ;  /* 0x00000053a6007986 */ /* 0x0005e8000c10153c */
[----:B------:R2:W-:Y:S04]  /*b5e0*/  STG.E.U16 desc[UR60][R168.64], R84 ;  /* 0x00000054a8007986 */ /* 0x0005e8000c10153c */
[----:B------:R2:W-:Y:S04]  /*b5f0*/  STG.E.U16 desc[UR60][R170.64], R72 ;  /* 0x00000048aa007986 */ /* 0x0005e8000c10153c */
[----:B------:R2:W-:Y:S01]  /*b600*/  STG.E.U16 desc[UR60][R172.64], R73 ;  /* 0x00000049ac007986 */ /* 0x0005e2000c10153c */
[----:B-1----:R-:W-:-:S02]  /*b610*/  PRMT R16, R12, 0x7632, R16 ;  /* 0x000076320c107816 */ /* 0x002fc40000000010 */
[----:B------:R-:W-:Y:S01]  /*b620*/  PRMT R17, R13, 0x7632, R17 ;  /* 0x000076320d117816 */ /* 0x000fe20000000011 */
[----:B------:R2:W-:Y:S01]  /*b630*/  STG.E.U16 desc[UR60][R174.64], R74 ;  /* 0x0000004aae007986 */ /* 0x0005e2000c10153c */
[----:B------:R-:W-:Y:S02]  /*b640*/  PRMT R21, R14, 0x7632, R21 ;  /* 0x000076320e157816 */ /* 0x000fe40000000015 */
[----:B------:R-:W-:Y:S01]  /*b650*/  PRMT R22, R15, 0x7632, R22 ;  /* 0x000076320f167816 */ /* 0x000fe20000000016 */
[----:B------:R2:W-:Y:S04]  /*b660*/  STG.E.U16 desc[UR60][R176.64], R75 ;  /* 0x0000004bb0007986 */ /* 0x0005e8000c10153c */
        /* <DEDUP_REMOVED lines=36> */
[----:B------:R-:W-:Y:S06]  /*b8b0*/  BAR.SYNC.DEFER_BLOCKING 0x0 ;  /* 0x0000000000007b1d */ /* 0x000fec0000010000 */
[----:B------:R2:W-:Y:S02]  /*b8c0*/  STS.64 [R2], R18 ;  /* 0x0000001202007388 */ /* 0x0005e40000000a00 */
[----:B------:R-:W-:Y:S06]  /*b8d0*/  BAR.SYNC.DEFER_BLOCKING 0x0 ;  /* 0x0000000000007b1d */ /* 0x000fec0000010000 */
[----:B0-----:R-:W-:Y:S05]  /*b8e0*/  @P0 EXIT ;  /* 0x000000000000094d */ /* 0x001fea0003800000 */
[----:B------:R-:W0:Y:S01]  /*b8f0*/  LDS R3, [R3] ;  /* 0x0000000003037984 */ /* 0x000e220000000800 */
[----:B--2---:R-:W1:Y:S01]  /*b900*/  LDC.64 R6, c[0x0][0x230] ;  /* 0x00008c00ff067b82 */ /* 0x004e620000000a00 */
[----:B------:R-:W-:Y:S02]  /*b910*/  IMAD R0, R244, R0, RZ ;  /* 0x00000000f4007224 */ /* 0x000fe400078e02ff */
[----:B------:R-:W-:Y:S02]  /*b920*/  IMAD.SHL.U32 R4, R242, 0x4, RZ ;  /* 0x00000004f2047824 */ /* 0x000fe400078e00ff */
[C---:B------:R-:W-:Y:S02]  /*b930*/  IMAD.SHL.U32 R5, R0.reuse, 0x4, RZ ;  /* 0x0000000400057824 */ /* 0x040fe400078e00ff */
[----:B------:R-:W-:-:S04]  /*b940*/  IMAD.HI R0, R0, 0x4, RZ ;  /* 0x0000000400007827 */ /* 0x000fc800078e02ff */
[----:B------:R-:W-:Y:S01]  /*b950*/  IMAD.HI R2, R242, 0x4, RZ ;  /* 0x00000004f2027827 */ /* 0x000fe200078e02ff */
[----:B-1----:R-:W-:-:S04]  /*b960*/  IADD3 R4, P0, P1, R4, R6, R5 ;  /* 0x0000000604047210 */ /* 0x002fc8000791e005 */
[----:B------:R-:W-:-:S05]  /*b970*/  IADD3.X R5, R2, R7, R0, P0, P1 ;  /* 0x0000000702057210 */ /* 0x000fca00007e2400 */
[----:B0-----:R-:W-:Y:S01]  /*b980*/  STG.E desc[UR60][R4.64], R3 ;  /* 0x0000000304007986 */ /* 0x001fe2000c10193c */
[----:B------:R-:W-:Y:S05]  /*b990*/  EXIT ;  /* 0x000000000000794d */ /* 0x000fea0003800000 */
.L_x_2:
[----:B------:R-:W-:-:S00]  /*b9a0*/  BRA `(.L_x_2) ;  /* 0xfffffffc00fc7947 */ /* 0x000fc0000383ffff */
[----:B------:R-:W-:-:S00]  /*b9b0*/  NOP ;  /* 0x0000000000007918 */ /* 0x000fc00000000000 */
        /* <DEDUP_REMOVED lines=12> */
.L_x_3:


//--------------------- .nv.global.init           --------------------------
	.section	.nv.global.init,"aw",@progbits
.nv.global.init:
	.type		_$_str,@object
	.size		_$_str,(.L_0 - _$_str)
_$_str:
        /*0000*/ 	.byte	0x5f, 0x5f, 0x43, 0x55, 0x44, 0x41, 0x5f, 0x46, 0x54, 0x5a, 0x00
.L_0:


//--------------------- .nv.shared.attn_fwd       --------------------------
	.section	.nv.shared.attn_fwd,"aw",@nobits
	.sectionflags	@""
	.align	16
	.zero		1024


//--------------------- .nv.shared.reserved.0     --------------------------
	.section	.nv.shared.reserved.0,"aw",@nobits
	.weak		__nv_reservedSMEM_offset_0_alias
	.size		__nv_reservedSMEM_offset_0_alias, 0, 0
	.other		__nv_reservedSMEM_offset_0_alias,@"STO_CUDA_RESERVED_SHARED STV_DEFAULT"
__nv_reservedSMEM_offset_0_alias:
	.zero		0


//--------------------- .nv.constant0.attn_fwd    --------------------------
	.section	.nv.constant0.attn_fwd,"a",@progbits
	.sectionflags	@""
	.align	4
.nv.constant0.attn_fwd:
	.zero		664


//--------------------- SYMBOLS --------------------------

	.type		.nv.reservedSmem.offset0,@object
	.size		.nv.reservedSmem.offset0,0x4
